//
// Generated by NVIDIA NVVM Compiler
//
// Compiler Build ID: CL-36424714
// Cuda compilation tools, release 13.0, V13.0.88
// Based on NVVM 20.0.0
//

.version 9.0
.target sm_100
.address_size 64

	// .globl	_Z6kernelPy
.global .align 4 .b8 precalc_xorwow_matrix[102400];
.global .align 4 .b8 precalc_xorwow_offset_matrix[102400];
.global .align 4 .b8 mrg32k3aM1[2304];
.global .align 4 .b8 mrg32k3aM2[2304];
.global .align 4 .b8 mrg32k3aM1SubSeq[2016];
.global .align 4 .b8 mrg32k3aM2SubSeq[2016];
.global .align 4 .b8 mrg32k3aM1Seq[2304];
.global .align 4 .b8 mrg32k3aM2Seq[2304];
.const .align 8 .b8 __cr_lgamma_table[72];
// _ZZ6kernelPyE12threadTotals has been demoted

.visible .entry _Z6kernelPy(
	.param .u64 .ptr .align 1 _Z6kernelPy_param_0
)
{
	.local .align 8 .b8 	__local_depot0[48];
	.reg .b64 	%SP;
	.reg .b64 	%SPL;
	.reg .pred 	%p<73>;
	.reg .b32 	%r<1297>;
	.reg .b32 	%f<17>;
	.reg .b64 	%rd<106>;
	.reg .b64 	%fd<21>;
	// demoted variable
	.shared .align 8 .b8 _ZZ6kernelPyE12threadTotals[256];
	mov.u64 	%SPL, __local_depot0;
	ld.param.u64 	%rd14, [_Z6kernelPy_param_0];
	add.u64 	%rd1, %SPL, 0;
	mov.u32 	%r1, %tid.x;
	mov.u32 	%r2, %ctaid.x;
	mov.u32 	%r570, %ntid.x;
	mad.lo.s32 	%r3, %r2, %r570, %r1;
	// begin inline asm
	mov.u64 	%rd15, %clock64;
	// end inline asm
	cvt.u32.u64 	%r571, %rd15;
	xor.b32  	%r572, %r571, -1429050551;
	mul.lo.s32 	%r4, %r572, 1099087573;
	{ .reg .b32 tmp; mov.b64 {tmp, %r573}, %rd15; }
	xor.b32  	%r5, %r573, -136515619;
	mul.lo.s32 	%r574, %r5, -1703105765;
	add.s32 	%r575, %r4, %r574;
	add.s32 	%r576, %r575, 6615241;
	add.s32 	%r1021, %r4, 123456789;
	st.local.v2.u32 	[%rd1], {%r576, %r1021};
	xor.b32  	%r1020, %r4, 362436069;
	add.s32 	%r1019, %r574, 521288629;
	st.local.v2.u32 	[%rd1+8], {%r1020, %r1019};
	xor.b32  	%r1018, %r574, 88675123;
	add.s32 	%r1017, %r4, 5783321;
	st.local.v2.u32 	[%rd1+16], {%r1018, %r1017};
	setp.eq.s32 	%p1, %r3, 0;
	@%p1 bra 	$L__BB0_115;
	cvt.s64.s32 	%rd103, %r3;
	mov.b32 	%r1004, 0;
$L__BB0_2:
	mov.u64 	%rd3, %rd103;
	and.b64  	%rd4, %rd3, 3;
	setp.eq.s64 	%p2, %rd4, 0;
	@%p2 bra 	$L__BB0_114;
	mul.wide.u32 	%rd17, %r1004, 3200;
	mov.u64 	%rd18, precalc_xorwow_matrix;
	add.s64 	%rd5, %rd18, %rd17;
	mov.b32 	%r1017, 0;
	mov.u32 	%r1018, %r1017;
	mov.u32 	%r1019, %r1017;
	mov.u32 	%r1020, %r1017;
	mov.u32 	%r1021, %r1017;
	mov.u32 	%r1010, %r1017;
$L__BB0_4:
	mul.wide.u32 	%rd19, %r1010, 4;
	add.s64 	%rd20, %rd1, %rd19;
	ld.local.u32 	%r23, [%rd20+4];
	shl.b32 	%r24, %r1010, 5;
	mov.b32 	%r1016, 0;
$L__BB0_5:
	.pragma "nounroll";
	shr.u32 	%r580, %r23, %r1016;
	and.b32  	%r581, %r580, 1;
	setp.eq.b32 	%p3, %r581, 1;
	not.pred 	%p4, %p3;
	add.s32 	%r582, %r24, %r1016;
	mul.lo.s32 	%r583, %r582, 5;
	mul.wide.u32 	%rd21, %r583, 4;
	add.s64 	%rd6, %rd5, %rd21;
	@%p4 bra 	$L__BB0_7;
	ld.global.u32 	%r584, [%rd6];
	xor.b32  	%r1021, %r1021, %r584;
	ld.global.u32 	%r585, [%rd6+4];
	xor.b32  	%r1020, %r1020, %r585;
	ld.global.u32 	%r586, [%rd6+8];
	xor.b32  	%r1019, %r1019, %r586;
	ld.global.u32 	%r587, [%rd6+12];
	xor.b32  	%r1018, %r1018, %r587;
	ld.global.u32 	%r588, [%rd6+16];
	xor.b32  	%r1017, %r1017, %r588;
$L__BB0_7:
	and.b32  	%r590, %r580, 2;
	setp.eq.s32 	%p5, %r590, 0;
	@%p5 bra 	$L__BB0_9;
	ld.global.u32 	%r591, [%rd6+20];
	xor.b32  	%r1021, %r1021, %r591;
	ld.global.u32 	%r592, [%rd6+24];
	xor.b32  	%r1020, %r1020, %r592;
	ld.global.u32 	%r593, [%rd6+28];
	xor.b32  	%r1019, %r1019, %r593;
	ld.global.u32 	%r594, [%rd6+32];
	xor.b32  	%r1018, %r1018, %r594;
	ld.global.u32 	%r595, [%rd6+36];
	xor.b32  	%r1017, %r1017, %r595;
$L__BB0_9:
	and.b32  	%r597, %r580, 4;
	setp.eq.s32 	%p6, %r597, 0;
	@%p6 bra 	$L__BB0_11;
	ld.global.u32 	%r598, [%rd6+40];
	xor.b32  	%r1021, %r1021, %r598;
	ld.global.u32 	%r599, [%rd6+44];
	xor.b32  	%r1020, %r1020, %r599;
	ld.global.u32 	%r600, [%rd6+48];
	xor.b32  	%r1019, %r1019, %r600;
	ld.global.u32 	%r601, [%rd6+52];
	xor.b32  	%r1018, %r1018, %r601;
	ld.global.u32 	%r602, [%rd6+56];
	xor.b32  	%r1017, %r1017, %r602;
$L__BB0_11:
	and.b32  	%r604, %r580, 8;
	setp.eq.s32 	%p7, %r604, 0;
	@%p7 bra 	$L__BB0_13;
	ld.global.u32 	%r605, [%rd6+60];
	xor.b32  	%r1021, %r1021, %r605;
	ld.global.u32 	%r606, [%rd6+64];
	xor.b32  	%r1020, %r1020, %r606;
	ld.global.u32 	%r607, [%rd6+68];
	xor.b32  	%r1019, %r1019, %r607;
	ld.global.u32 	%r608, [%rd6+72];
	xor.b32  	%r1018, %r1018, %r608;
	ld.global.u32 	%r609, [%rd6+76];
	xor.b32  	%r1017, %r1017, %r609;
$L__BB0_13:
	and.b32  	%r611, %r580, 16;
	setp.eq.s32 	%p8, %r611, 0;
	@%p8 bra 	$L__BB0_15;
	ld.global.u32 	%r612, [%rd6+80];
	xor.b32  	%r1021, %r1021, %r612;
	ld.global.u32 	%r613, [%rd6+84];
	xor.b32  	%r1020, %r1020, %r613;
	ld.global.u32 	%r614, [%rd6+88];
	xor.b32  	%r1019, %r1019, %r614;
	ld.global.u32 	%r615, [%rd6+92];
	xor.b32  	%r1018, %r1018, %r615;
	ld.global.u32 	%r616, [%rd6+96];
	xor.b32  	%r1017, %r1017, %r616;
$L__BB0_15:
	and.b32  	%r618, %r580, 32;
	setp.eq.s32 	%p9, %r618, 0;
	@%p9 bra 	$L__BB0_17;
	ld.global.u32 	%r619, [%rd6+100];
	xor.b32  	%r1021, %r1021, %r619;
	ld.global.u32 	%r620, [%rd6+104];
	xor.b32  	%r1020, %r1020, %r620;
	ld.global.u32 	%r621, [%rd6+108];
	xor.b32  	%r1019, %r1019, %r621;
	ld.global.u32 	%r622, [%rd6+112];
	xor.b32  	%r1018, %r1018, %r622;
	ld.global.u32 	%r623, [%rd6+116];
	xor.b32  	%r1017, %r1017, %r623;
$L__BB0_17:
	and.b32  	%r625, %r580, 64;
	setp.eq.s32 	%p10, %r625, 0;
	@%p10 bra 	$L__BB0_19;
	ld.global.u32 	%r626, [%rd6+120];
	xor.b32  	%r1021, %r1021, %r626;
	ld.global.u32 	%r627, [%rd6+124];
	xor.b32  	%r1020, %r1020, %r627;
	ld.global.u32 	%r628, [%rd6+128];
	xor.b32  	%r1019, %r1019, %r628;
	ld.global.u32 	%r629, [%rd6+132];
	xor.b32  	%r1018, %r1018, %r629;
	ld.global.u32 	%r630, [%rd6+136];
	xor.b32  	%r1017, %r1017, %r630;
$L__BB0_19:
	and.b32  	%r632, %r580, 128;
	setp.eq.s32 	%p11, %r632, 0;
	@%p11 bra 	$L__BB0_21;
	ld.global.u32 	%r633, [%rd6+140];
	xor.b32  	%r1021, %r1021, %r633;
	ld.global.u32 	%r634, [%rd6+144];
	xor.b32  	%r1020, %r1020, %r634;
	ld.global.u32 	%r635, [%rd6+148];
	xor.b32  	%r1019, %r1019, %r635;
	ld.global.u32 	%r636, [%rd6+152];
	xor.b32  	%r1018, %r1018, %r636;
	ld.global.u32 	%r637, [%rd6+156];
	xor.b32  	%r1017, %r1017, %r637;
$L__BB0_21:
	and.b32  	%r639, %r580, 256;
	setp.eq.s32 	%p12, %r639, 0;
	@%p12 bra 	$L__BB0_23;
	ld.global.u32 	%r640, [%rd6+160];
	xor.b32  	%r1021, %r1021, %r640;
	ld.global.u32 	%r641, [%rd6+164];
	xor.b32  	%r1020, %r1020, %r641;
	ld.global.u32 	%r642, [%rd6+168];
	xor.b32  	%r1019, %r1019, %r642;
	ld.global.u32 	%r643, [%rd6+172];
	xor.b32  	%r1018, %r1018, %r643;
	ld.global.u32 	%r644, [%rd6+176];
	xor.b32  	%r1017, %r1017, %r644;
$L__BB0_23:
	and.b32  	%r646, %r580, 512;
	setp.eq.s32 	%p13, %r646, 0;
	@%p13 bra 	$L__BB0_25;
	ld.global.u32 	%r647, [%rd6+180];
	xor.b32  	%r1021, %r1021, %r647;
	ld.global.u32 	%r648, [%rd6+184];
	xor.b32  	%r1020, %r1020, %r648;
	ld.global.u32 	%r649, [%rd6+188];
	xor.b32  	%r1019, %r1019, %r649;
	ld.global.u32 	%r650, [%rd6+192];
	xor.b32  	%r1018, %r1018, %r650;
	ld.global.u32 	%r651, [%rd6+196];
	xor.b32  	%r1017, %r1017, %r651;
$L__BB0_25:
	and.b32  	%r653, %r580, 1024;
	setp.eq.s32 	%p14, %r653, 0;
	@%p14 bra 	$L__BB0_27;
	ld.global.u32 	%r654, [%rd6+200];
	xor.b32  	%r1021, %r1021, %r654;
	ld.global.u32 	%r655, [%rd6+204];
	xor.b32  	%r1020, %r1020, %r655;
	ld.global.u32 	%r656, [%rd6+208];
	xor.b32  	%r1019, %r1019, %r656;
	ld.global.u32 	%r657, [%rd6+212];
	xor.b32  	%r1018, %r1018, %r657;
	ld.global.u32 	%r658, [%rd6+216];
	xor.b32  	%r1017, %r1017, %r658;
$L__BB0_27:
	and.b32  	%r660, %r580, 2048;
	setp.eq.s32 	%p15, %r660, 0;
	@%p15 bra 	$L__BB0_29;
	ld.global.u32 	%r661, [%rd6+220];
	xor.b32  	%r1021, %r1021, %r661;
	ld.global.u32 	%r662, [%rd6+224];
	xor.b32  	%r1020, %r1020, %r662;
	ld.global.u32 	%r663, [%rd6+228];
	xor.b32  	%r1019, %r1019, %r663;
	ld.global.u32 	%r664, [%rd6+232];
	xor.b32  	%r1018, %r1018, %r664;
	ld.global.u32 	%r665, [%rd6+236];
	xor.b32  	%r1017, %r1017, %r665;
$L__BB0_29:
	and.b32  	%r667, %r580, 4096;
	setp.eq.s32 	%p16, %r667, 0;
	@%p16 bra 	$L__BB0_31;
	ld.global.u32 	%r668, [%rd6+240];
	xor.b32  	%r1021, %r1021, %r668;
	ld.global.u32 	%r669, [%rd6+244];
	xor.b32  	%r1020, %r1020, %r669;
	ld.global.u32 	%r670, [%rd6+248];
	xor.b32  	%r1019, %r1019, %r670;
	ld.global.u32 	%r671, [%rd6+252];
	xor.b32  	%r1018, %r1018, %r671;
	ld.global.u32 	%r672, [%rd6+256];
	xor.b32  	%r1017, %r1017, %r672;
$L__BB0_31:
	and.b32  	%r674, %r580, 8192;
	setp.eq.s32 	%p17, %r674, 0;
	@%p17 bra 	$L__BB0_33;
	ld.global.u32 	%r675, [%rd6+260];
	xor.b32  	%r1021, %r1021, %r675;
	ld.global.u32 	%r676, [%rd6+264];
	xor.b32  	%r1020, %r1020, %r676;
	ld.global.u32 	%r677, [%rd6+268];
	xor.b32  	%r1019, %r1019, %r677;
	ld.global.u32 	%r678, [%rd6+272];
	xor.b32  	%r1018, %r1018, %r678;
	ld.global.u32 	%r679, [%rd6+276];
	xor.b32  	%r1017, %r1017, %r679;
$L__BB0_33:
	and.b32  	%r681, %r580, 16384;
	setp.eq.s32 	%p18, %r681, 0;
	@%p18 bra 	$L__BB0_35;
	ld.global.u32 	%r682, [%rd6+280];
	xor.b32  	%r1021, %r1021, %r682;
	ld.global.u32 	%r683, [%rd6+284];
	xor.b32  	%r1020, %r1020, %r683;
	ld.global.u32 	%r684, [%rd6+288];
	xor.b32  	%r1019, %r1019, %r684;
	ld.global.u32 	%r685, [%rd6+292];
	xor.b32  	%r1018, %r1018, %r685;
	ld.global.u32 	%r686, [%rd6+296];
	xor.b32  	%r1017, %r1017, %r686;
$L__BB0_35:
	and.b32  	%r688, %r580, 32768;
	setp.eq.s32 	%p19, %r688, 0;
	@%p19 bra 	$L__BB0_37;
	ld.global.u32 	%r689, [%rd6+300];
	xor.b32  	%r1021, %r1021, %r689;
	ld.global.u32 	%r690, [%rd6+304];
	xor.b32  	%r1020, %r1020, %r690;
	ld.global.u32 	%r691, [%rd6+308];
	xor.b32  	%r1019, %r1019, %r691;
	ld.global.u32 	%r692, [%rd6+312];
	xor.b32  	%r1018, %r1018, %r692;
	ld.global.u32 	%r693, [%rd6+316];
	xor.b32  	%r1017, %r1017, %r693;
$L__BB0_37:
	add.s32 	%r1016, %r1016, 16;
	setp.ne.s32 	%p20, %r1016, 32;
	@%p20 bra 	$L__BB0_5;
	mad.lo.s32 	%r694, %r1010, -31, %r24;
	add.s32 	%r1010, %r694, 1;
	setp.ne.s32 	%p21, %r1010, 5;
	@%p21 bra 	$L__BB0_4;
	st.local.u32 	[%rd1+4], %r1021;
	st.local.v2.u32 	[%rd1+8], {%r1020, %r1019};
	st.local.v2.u32 	[%rd1+16], {%r1018, %r1017};
	setp.eq.s64 	%p22, %rd4, 1;
	@%p22 bra 	$L__BB0_114;
	mov.b32 	%r1017, 0;
	mov.u32 	%r1018, %r1017;
	mov.u32 	%r1019, %r1017;
	mov.u32 	%r1020, %r1017;
	mov.u32 	%r1021, %r1017;
	mov.u32 	%r1102, %r1017;
$L__BB0_41:
	mul.wide.u32 	%rd22, %r1102, 4;
	add.s64 	%rd23, %rd1, %rd22;
	ld.local.u32 	%r199, [%rd23+4];
	shl.b32 	%r200, %r1102, 5;
	mov.b32 	%r1108, 0;
$L__BB0_42:
	.pragma "nounroll";
	shr.u32 	%r697, %r199, %r1108;
	and.b32  	%r698, %r697, 1;
	setp.eq.b32 	%p23, %r698, 1;
	not.pred 	%p24, %p23;
	add.s32 	%r699, %r200, %r1108;
	mul.lo.s32 	%r700, %r699, 5;
	mul.wide.u32 	%rd24, %r700, 4;
	add.s64 	%rd7, %rd5, %rd24;
	@%p24 bra 	$L__BB0_44;
	ld.global.u32 	%r701, [%rd7];
	xor.b32  	%r1021, %r1021, %r701;
	ld.global.u32 	%r702, [%rd7+4];
	xor.b32  	%r1020, %r1020, %r702;
	ld.global.u32 	%r703, [%rd7+8];
	xor.b32  	%r1019, %r1019, %r703;
	ld.global.u32 	%r704, [%rd7+12];
	xor.b32  	%r1018, %r1018, %r704;
	ld.global.u32 	%r705, [%rd7+16];
	xor.b32  	%r1017, %r1017, %r705;
$L__BB0_44:
	and.b32  	%r707, %r697, 2;
	setp.eq.s32 	%p25, %r707, 0;
	@%p25 bra 	$L__BB0_46;
	ld.global.u32 	%r708, [%rd7+20];
	xor.b32  	%r1021, %r1021, %r708;
	ld.global.u32 	%r709, [%rd7+24];
	xor.b32  	%r1020, %r1020, %r709;
	ld.global.u32 	%r710, [%rd7+28];
	xor.b32  	%r1019, %r1019, %r710;
	ld.global.u32 	%r711, [%rd7+32];
	xor.b32  	%r1018, %r1018, %r711;
	ld.global.u32 	%r712, [%rd7+36];
	xor.b32  	%r1017, %r1017, %r712;
$L__BB0_46:
	and.b32  	%r714, %r697, 4;
	setp.eq.s32 	%p26, %r714, 0;
	@%p26 bra 	$L__BB0_48;
	ld.global.u32 	%r715, [%rd7+40];
	xor.b32  	%r1021, %r1021, %r715;
	ld.global.u32 	%r716, [%rd7+44];
	xor.b32  	%r1020, %r1020, %r716;
	ld.global.u32 	%r717, [%rd7+48];
	xor.b32  	%r1019, %r1019, %r717;
	ld.global.u32 	%r718, [%rd7+52];
	xor.b32  	%r1018, %r1018, %r718;
	ld.global.u32 	%r719, [%rd7+56];
	xor.b32  	%r1017, %r1017, %r719;
$L__BB0_48:
	and.b32  	%r721, %r697, 8;
	setp.eq.s32 	%p27, %r721, 0;
	@%p27 bra 	$L__BB0_50;
	ld.global.u32 	%r722, [%rd7+60];
	xor.b32  	%r1021, %r1021, %r722;
	ld.global.u32 	%r723, [%rd7+64];
	xor.b32  	%r1020, %r1020, %r723;
	ld.global.u32 	%r724, [%rd7+68];
	xor.b32  	%r1019, %r1019, %r724;
	ld.global.u32 	%r725, [%rd7+72];
	xor.b32  	%r1018, %r1018, %r725;
	ld.global.u32 	%r726, [%rd7+76];
	xor.b32  	%r1017, %r1017, %r726;
$L__BB0_50:
	and.b32  	%r728, %r697, 16;
	setp.eq.s32 	%p28, %r728, 0;
	@%p28 bra 	$L__BB0_52;
	ld.global.u32 	%r729, [%rd7+80];
	xor.b32  	%r1021, %r1021, %r729;
	ld.global.u32 	%r730, [%rd7+84];
	xor.b32  	%r1020, %r1020, %r730;
	ld.global.u32 	%r731, [%rd7+88];
	xor.b32  	%r1019, %r1019, %r731;
	ld.global.u32 	%r732, [%rd7+92];
	xor.b32  	%r1018, %r1018, %r732;
	ld.global.u32 	%r733, [%rd7+96];
	xor.b32  	%r1017, %r1017, %r733;
$L__BB0_52:
	and.b32  	%r735, %r697, 32;
	setp.eq.s32 	%p29, %r735, 0;
	@%p29 bra 	$L__BB0_54;
	ld.global.u32 	%r736, [%rd7+100];
	xor.b32  	%r1021, %r1021, %r736;
	ld.global.u32 	%r737, [%rd7+104];
	xor.b32  	%r1020, %r1020, %r737;
	ld.global.u32 	%r738, [%rd7+108];
	xor.b32  	%r1019, %r1019, %r738;
	ld.global.u32 	%r739, [%rd7+112];
	xor.b32  	%r1018, %r1018, %r739;
	ld.global.u32 	%r740, [%rd7+116];
	xor.b32  	%r1017, %r1017, %r740;
$L__BB0_54:
	and.b32  	%r742, %r697, 64;
	setp.eq.s32 	%p30, %r742, 0;
	@%p30 bra 	$L__BB0_56;
	ld.global.u32 	%r743, [%rd7+120];
	xor.b32  	%r1021, %r1021, %r743;
	ld.global.u32 	%r744, [%rd7+124];
	xor.b32  	%r1020, %r1020, %r744;
	ld.global.u32 	%r745, [%rd7+128];
	xor.b32  	%r1019, %r1019, %r745;
	ld.global.u32 	%r746, [%rd7+132];
	xor.b32  	%r1018, %r1018, %r746;
	ld.global.u32 	%r747, [%rd7+136];
	xor.b32  	%r1017, %r1017, %r747;
$L__BB0_56:
	and.b32  	%r749, %r697, 128;
	setp.eq.s32 	%p31, %r749, 0;
	@%p31 bra 	$L__BB0_58;
	ld.global.u32 	%r750, [%rd7+140];
	xor.b32  	%r1021, %r1021, %r750;
	ld.global.u32 	%r751, [%rd7+144];
	xor.b32  	%r1020, %r1020, %r751;
	ld.global.u32 	%r752, [%rd7+148];
	xor.b32  	%r1019, %r1019, %r752;
	ld.global.u32 	%r753, [%rd7+152];
	xor.b32  	%r1018, %r1018, %r753;
	ld.global.u32 	%r754, [%rd7+156];
	xor.b32  	%r1017, %r1017, %r754;
$L__BB0_58:
	and.b32  	%r756, %r697, 256;
	setp.eq.s32 	%p32, %r756, 0;
	@%p32 bra 	$L__BB0_60;
	ld.global.u32 	%r757, [%rd7+160];
	xor.b32  	%r1021, %r1021, %r757;
	ld.global.u32 	%r758, [%rd7+164];
	xor.b32  	%r1020, %r1020, %r758;
	ld.global.u32 	%r759, [%rd7+168];
	xor.b32  	%r1019, %r1019, %r759;
	ld.global.u32 	%r760, [%rd7+172];
	xor.b32  	%r1018, %r1018, %r760;
	ld.global.u32 	%r761, [%rd7+176];
	xor.b32  	%r1017, %r1017, %r761;
$L__BB0_60:
	and.b32  	%r763, %r697, 512;
	setp.eq.s32 	%p33, %r763, 0;
	@%p33 bra 	$L__BB0_62;
	ld.global.u32 	%r764, [%rd7+180];
	xor.b32  	%r1021, %r1021, %r764;
	ld.global.u32 	%r765, [%rd7+184];
	xor.b32  	%r1020, %r1020, %r765;
	ld.global.u32 	%r766, [%rd7+188];
	xor.b32  	%r1019, %r1019, %r766;
	ld.global.u32 	%r767, [%rd7+192];
	xor.b32  	%r1018, %r1018, %r767;
	ld.global.u32 	%r768, [%rd7+196];
	xor.b32  	%r1017, %r1017, %r768;
$L__BB0_62:
	and.b32  	%r770, %r697, 1024;
	setp.eq.s32 	%p34, %r770, 0;
	@%p34 bra 	$L__BB0_64;
	ld.global.u32 	%r771, [%rd7+200];
	xor.b32  	%r1021, %r1021, %r771;
	ld.global.u32 	%r772, [%rd7+204];
	xor.b32  	%r1020, %r1020, %r772;
	ld.global.u32 	%r773, [%rd7+208];
	xor.b32  	%r1019, %r1019, %r773;
	ld.global.u32 	%r774, [%rd7+212];
	xor.b32  	%r1018, %r1018, %r774;
	ld.global.u32 	%r775, [%rd7+216];
	xor.b32  	%r1017, %r1017, %r775;
$L__BB0_64:
	and.b32  	%r777, %r697, 2048;
	setp.eq.s32 	%p35, %r777, 0;
	@%p35 bra 	$L__BB0_66;
	ld.global.u32 	%r778, [%rd7+220];
	xor.b32  	%r1021, %r1021, %r778;
	ld.global.u32 	%r779, [%rd7+224];
	xor.b32  	%r1020, %r1020, %r779;
	ld.global.u32 	%r780, [%rd7+228];
	xor.b32  	%r1019, %r1019, %r780;
	ld.global.u32 	%r781, [%rd7+232];
	xor.b32  	%r1018, %r1018, %r781;
	ld.global.u32 	%r782, [%rd7+236];
	xor.b32  	%r1017, %r1017, %r782;
$L__BB0_66:
	and.b32  	%r784, %r697, 4096;
	setp.eq.s32 	%p36, %r784, 0;
	@%p36 bra 	$L__BB0_68;
	ld.global.u32 	%r785, [%rd7+240];
	xor.b32  	%r1021, %r1021, %r785;
	ld.global.u32 	%r786, [%rd7+244];
	xor.b32  	%r1020, %r1020, %r786;
	ld.global.u32 	%r787, [%rd7+248];
	xor.b32  	%r1019, %r1019, %r787;
	ld.global.u32 	%r788, [%rd7+252];
	xor.b32  	%r1018, %r1018, %r788;
	ld.global.u32 	%r789, [%rd7+256];
	xor.b32  	%r1017, %r1017, %r789;
$L__BB0_68:
	and.b32  	%r791, %r697, 8192;
	setp.eq.s32 	%p37, %r791, 0;
	@%p37 bra 	$L__BB0_70;
	ld.global.u32 	%r792, [%rd7+260];
	xor.b32  	%r1021, %r1021, %r792;
	ld.global.u32 	%r793, [%rd7+264];
	xor.b32  	%r1020, %r1020, %r793;
	ld.global.u32 	%r794, [%rd7+268];
	xor.b32  	%r1019, %r1019, %r794;
	ld.global.u32 	%r795, [%rd7+272];
	xor.b32  	%r1018, %r1018, %r795;
	ld.global.u32 	%r796, [%rd7+276];
	xor.b32  	%r1017, %r1017, %r796;
$L__BB0_70:
	and.b32  	%r798, %r697, 16384;
	setp.eq.s32 	%p38, %r798, 0;
	@%p38 bra 	$L__BB0_72;
	ld.global.u32 	%r799, [%rd7+280];
	xor.b32  	%r1021, %r1021, %r799;
	ld.global.u32 	%r800, [%rd7+284];
	xor.b32  	%r1020, %r1020, %r800;
	ld.global.u32 	%r801, [%rd7+288];
	xor.b32  	%r1019, %r1019, %r801;
	ld.global.u32 	%r802, [%rd7+292];
	xor.b32  	%r1018, %r1018, %r802;
	ld.global.u32 	%r803, [%rd7+296];
	xor.b32  	%r1017, %r1017, %r803;
$L__BB0_72:
	and.b32  	%r805, %r697, 32768;
	setp.eq.s32 	%p39, %r805, 0;
	@%p39 bra 	$L__BB0_74;
	ld.global.u32 	%r806, [%rd7+300];
	xor.b32  	%r1021, %r1021, %r806;
	ld.global.u32 	%r807, [%rd7+304];
	xor.b32  	%r1020, %r1020, %r807;
	ld.global.u32 	%r808, [%rd7+308];
	xor.b32  	%r1019, %r1019, %r808;
	ld.global.u32 	%r809, [%rd7+312];
	xor.b32  	%r1018, %r1018, %r809;
	ld.global.u32 	%r810, [%rd7+316];
	xor.b32  	%r1017, %r1017, %r810;
$L__BB0_74:
	add.s32 	%r1108, %r1108, 16;
	setp.ne.s32 	%p40, %r1108, 32;
	@%p40 bra 	$L__BB0_42;
	mad.lo.s32 	%r811, %r1102, -31, %r200;
	add.s32 	%r1102, %r811, 1;
	setp.ne.s32 	%p41, %r1102, 5;
	@%p41 bra 	$L__BB0_41;
	st.local.u32 	[%rd1+4], %r1021;
	st.local.v2.u32 	[%rd1+8], {%r1020, %r1019};
	st.local.v2.u32 	[%rd1+16], {%r1018, %r1017};
	setp.ne.s64 	%p42, %rd4, 3;
	@%p42 bra 	$L__BB0_114;
	mov.b32 	%r1017, 0;
	mov.u32 	%r1018, %r1017;
	mov.u32 	%r1019, %r1017;
	mov.u32 	%r1020, %r1017;
	mov.u32 	%r1021, %r1017;
	mov.u32 	%r1194, %r1017;
$L__BB0_78:
	mul.wide.u32 	%rd25, %r1194, 4;
	add.s64 	%rd26, %rd1, %rd25;
	ld.local.u32 	%r375, [%rd26+4];
	shl.b32 	%r376, %r1194, 5;
	mov.b32 	%r1200, 0;
$L__BB0_79:
	.pragma "nounroll";
	shr.u32 	%r814, %r375, %r1200;
	and.b32  	%r815, %r814, 1;
	setp.eq.b32 	%p43, %r815, 1;
	not.pred 	%p44, %p43;
	add.s32 	%r816, %r376, %r1200;
	mul.lo.s32 	%r817, %r816, 5;
	mul.wide.u32 	%rd27, %r817, 4;
	add.s64 	%rd8, %rd5, %rd27;
	@%p44 bra 	$L__BB0_81;
	ld.global.u32 	%r818, [%rd8];
	xor.b32  	%r1021, %r1021, %r818;
	ld.global.u32 	%r819, [%rd8+4];
	xor.b32  	%r1020, %r1020, %r819;
	ld.global.u32 	%r820, [%rd8+8];
	xor.b32  	%r1019, %r1019, %r820;
	ld.global.u32 	%r821, [%rd8+12];
	xor.b32  	%r1018, %r1018, %r821;
	ld.global.u32 	%r822, [%rd8+16];
	xor.b32  	%r1017, %r1017, %r822;
$L__BB0_81:
	and.b32  	%r824, %r814, 2;
	setp.eq.s32 	%p45, %r824, 0;
	@%p45 bra 	$L__BB0_83;
	ld.global.u32 	%r825, [%rd8+20];
	xor.b32  	%r1021, %r1021, %r825;
	ld.global.u32 	%r826, [%rd8+24];
	xor.b32  	%r1020, %r1020, %r826;
	ld.global.u32 	%r827, [%rd8+28];
	xor.b32  	%r1019, %r1019, %r827;
	ld.global.u32 	%r828, [%rd8+32];
	xor.b32  	%r1018, %r1018, %r828;
	ld.global.u32 	%r829, [%rd8+36];
	xor.b32  	%r1017, %r1017, %r829;
$L__BB0_83:
	and.b32  	%r831, %r814, 4;
	setp.eq.s32 	%p46, %r831, 0;
	@%p46 bra 	$L__BB0_85;
	ld.global.u32 	%r832, [%rd8+40];
	xor.b32  	%r1021, %r1021, %r832;
	ld.global.u32 	%r833, [%rd8+44];
	xor.b32  	%r1020, %r1020, %r833;
	ld.global.u32 	%r834, [%rd8+48];
	xor.b32  	%r1019, %r1019, %r834;
	ld.global.u32 	%r835, [%rd8+52];
	xor.b32  	%r1018, %r1018, %r835;
	ld.global.u32 	%r836, [%rd8+56];
	xor.b32  	%r1017, %r1017, %r836;
$L__BB0_85:
	and.b32  	%r838, %r814, 8;
	setp.eq.s32 	%p47, %r838, 0;
	@%p47 bra 	$L__BB0_87;
	ld.global.u32 	%r839, [%rd8+60];
	xor.b32  	%r1021, %r1021, %r839;
	ld.global.u32 	%r840, [%rd8+64];
	xor.b32  	%r1020, %r1020, %r840;
	ld.global.u32 	%r841, [%rd8+68];
	xor.b32  	%r1019, %r1019, %r841;
	ld.global.u32 	%r842, [%rd8+72];
	xor.b32  	%r1018, %r1018, %r842;
	ld.global.u32 	%r843, [%rd8+76];
	xor.b32  	%r1017, %r1017, %r843;
$L__BB0_87:
	and.b32  	%r845, %r814, 16;
	setp.eq.s32 	%p48, %r845, 0;
	@%p48 bra 	$L__BB0_89;
	ld.global.u32 	%r846, [%rd8+80];
	xor.b32  	%r1021, %r1021, %r846;
	ld.global.u32 	%r847, [%rd8+84];
	xor.b32  	%r1020, %r1020, %r847;
	ld.global.u32 	%r848, [%rd8+88];
	xor.b32  	%r1019, %r1019, %r848;
	ld.global.u32 	%r849, [%rd8+92];
	xor.b32  	%r1018, %r1018, %r849;
	ld.global.u32 	%r850, [%rd8+96];
	xor.b32  	%r1017, %r1017, %r850;
$L__BB0_89:
	and.b32  	%r852, %r814, 32;
	setp.eq.s32 	%p49, %r852, 0;
	@%p49 bra 	$L__BB0_91;
	ld.global.u32 	%r853, [%rd8+100];
	xor.b32  	%r1021, %r1021, %r853;
	ld.global.u32 	%r854, [%rd8+104];
	xor.b32  	%r1020, %r1020, %r854;
	ld.global.u32 	%r855, [%rd8+108];
	xor.b32  	%r1019, %r1019, %r855;
	ld.global.u32 	%r856, [%rd8+112];
	xor.b32  	%r1018, %r1018, %r856;
	ld.global.u32 	%r857, [%rd8+116];
	xor.b32  	%r1017, %r1017, %r857;
$L__BB0_91:
	and.b32  	%r859, %r814, 64;
	setp.eq.s32 	%p50, %r859, 0;
	@%p50 bra 	$L__BB0_93;
	ld.global.u32 	%r860, [%rd8+120];
	xor.b32  	%r1021, %r1021, %r860;
	ld.global.u32 	%r861, [%rd8+124];
	xor.b32  	%r1020, %r1020, %r861;
	ld.global.u32 	%r862, [%rd8+128];
	xor.b32  	%r1019, %r1019, %r862;
	ld.global.u32 	%r863, [%rd8+132];
	xor.b32  	%r1018, %r1018, %r863;
	ld.global.u32 	%r864, [%rd8+136];
	xor.b32  	%r1017, %r1017, %r864;
$L__BB0_93:
	and.b32  	%r866, %r814, 128;
	setp.eq.s32 	%p51, %r866, 0;
	@%p51 bra 	$L__BB0_95;
	ld.global.u32 	%r867, [%rd8+140];
	xor.b32  	%r1021, %r1021, %r867;
	ld.global.u32 	%r868, [%rd8+144];
	xor.b32  	%r1020, %r1020, %r868;
	ld.global.u32 	%r869, [%rd8+148];
	xor.b32  	%r1019, %r1019, %r869;
	ld.global.u32 	%r870, [%rd8+152];
	xor.b32  	%r1018, %r1018, %r870;
	ld.global.u32 	%r871, [%rd8+156];
	xor.b32  	%r1017, %r1017, %r871;
$L__BB0_95:
	and.b32  	%r873, %r814, 256;
	setp.eq.s32 	%p52, %r873, 0;
	@%p52 bra 	$L__BB0_97;
	ld.global.u32 	%r874, [%rd8+160];
	xor.b32  	%r1021, %r1021, %r874;
	ld.global.u32 	%r875, [%rd8+164];
	xor.b32  	%r1020, %r1020, %r875;
	ld.global.u32 	%r876, [%rd8+168];
	xor.b32  	%r1019, %r1019, %r876;
	ld.global.u32 	%r877, [%rd8+172];
	xor.b32  	%r1018, %r1018, %r877;
	ld.global.u32 	%r878, [%rd8+176];
	xor.b32  	%r1017, %r1017, %r878;
$L__BB0_97:
	and.b32  	%r880, %r814, 512;
	setp.eq.s32 	%p53, %r880, 0;
	@%p53 bra 	$L__BB0_99;
	ld.global.u32 	%r881, [%rd8+180];
	xor.b32  	%r1021, %r1021, %r881;
	ld.global.u32 	%r882, [%rd8+184];
	xor.b32  	%r1020, %r1020, %r882;
	ld.global.u32 	%r883, [%rd8+188];
	xor.b32  	%r1019, %r1019, %r883;
	ld.global.u32 	%r884, [%rd8+192];
	xor.b32  	%r1018, %r1018, %r884;
	ld.global.u32 	%r885, [%rd8+196];
	xor.b32  	%r1017, %r1017, %r885;
$L__BB0_99:
	and.b32  	%r887, %r814, 1024;
	setp.eq.s32 	%p54, %r887, 0;
	@%p54 bra 	$L__BB0_101;
	ld.global.u32 	%r888, [%rd8+200];
	xor.b32  	%r1021, %r1021, %r888;
	ld.global.u32 	%r889, [%rd8+204];
	xor.b32  	%r1020, %r1020, %r889;
	ld.global.u32 	%r890, [%rd8+208];
	xor.b32  	%r1019, %r1019, %r890;
	ld.global.u32 	%r891, [%rd8+212];
	xor.b32  	%r1018, %r1018, %r891;
	ld.global.u32 	%r892, [%rd8+216];
	xor.b32  	%r1017, %r1017, %r892;
$L__BB0_101:
	and.b32  	%r894, %r814, 2048;
	setp.eq.s32 	%p55, %r894, 0;
	@%p55 bra 	$L__BB0_103;
	ld.global.u32 	%r895, [%rd8+220];
	xor.b32  	%r1021, %r1021, %r895;
	ld.global.u32 	%r896, [%rd8+224];
	xor.b32  	%r1020, %r1020, %r896;
	ld.global.u32 	%r897, [%rd8+228];
	xor.b32  	%r1019, %r1019, %r897;
	ld.global.u32 	%r898, [%rd8+232];
	xor.b32  	%r1018, %r1018, %r898;
	ld.global.u32 	%r899, [%rd8+236];
	xor.b32  	%r1017, %r1017, %r899;
$L__BB0_103:
	and.b32  	%r901, %r814, 4096;
	setp.eq.s32 	%p56, %r901, 0;
	@%p56 bra 	$L__BB0_105;
	ld.global.u32 	%r902, [%rd8+240];
	xor.b32  	%r1021, %r1021, %r902;
	ld.global.u32 	%r903, [%rd8+244];
	xor.b32  	%r1020, %r1020, %r903;
	ld.global.u32 	%r904, [%rd8+248];
	xor.b32  	%r1019, %r1019, %r904;
	ld.global.u32 	%r905, [%rd8+252];
	xor.b32  	%r1018, %r1018, %r905;
	ld.global.u32 	%r906, [%rd8+256];
	xor.b32  	%r1017, %r1017, %r906;
$L__BB0_105:
	and.b32  	%r908, %r814, 8192;
	setp.eq.s32 	%p57, %r908, 0;
	@%p57 bra 	$L__BB0_107;
	ld.global.u32 	%r909, [%rd8+260];
	xor.b32  	%r1021, %r1021, %r909;
	ld.global.u32 	%r910, [%rd8+264];
	xor.b32  	%r1020, %r1020, %r910;
	ld.global.u32 	%r911, [%rd8+268];
	xor.b32  	%r1019, %r1019, %r911;
	ld.global.u32 	%r912, [%rd8+272];
	xor.b32  	%r1018, %r1018, %r912;
	ld.global.u32 	%r913, [%rd8+276];
	xor.b32  	%r1017, %r1017, %r913;
$L__BB0_107:
	and.b32  	%r915, %r814, 16384;
	setp.eq.s32 	%p58, %r915, 0;
	@%p58 bra 	$L__BB0_109;
	ld.global.u32 	%r916, [%rd8+280];
	xor.b32  	%r1021, %r1021, %r916;
	ld.global.u32 	%r917, [%rd8+284];
	xor.b32  	%r1020, %r1020, %r917;
	ld.global.u32 	%r918, [%rd8+288];
	xor.b32  	%r1019, %r1019, %r918;
	ld.global.u32 	%r919, [%rd8+292];
	xor.b32  	%r1018, %r1018, %r919;
	ld.global.u32 	%r920, [%rd8+296];
	xor.b32  	%r1017, %r1017, %r920;
$L__BB0_109:
	and.b32  	%r922, %r814, 32768;
	setp.eq.s32 	%p59, %r922, 0;
	@%p59 bra 	$L__BB0_111;
	ld.global.u32 	%r923, [%rd8+300];
	xor.b32  	%r1021, %r1021, %r923;
	ld.global.u32 	%r924, [%rd8+304];
	xor.b32  	%r1020, %r1020, %r924;
	ld.global.u32 	%r925, [%rd8+308];
	xor.b32  	%r1019, %r1019, %r925;
	ld.global.u32 	%r926, [%rd8+312];
	xor.b32  	%r1018, %r1018, %r926;
	ld.global.u32 	%r927, [%rd8+316];
	xor.b32  	%r1017, %r1017, %r927;
$L__BB0_111:
	add.s32 	%r1200, %r1200, 16;
	setp.ne.s32 	%p60, %r1200, 32;
	@%p60 bra 	$L__BB0_79;
	mad.lo.s32 	%r928, %r1194, -31, %r376;
	add.s32 	%r1194, %r928, 1;
	setp.ne.s32 	%p61, %r1194, 5;
	@%p61 bra 	$L__BB0_78;
	st.local.u32 	[%rd1+4], %r1021;
	st.local.v2.u32 	[%rd1+8], {%r1020, %r1019};
	st.local.v2.u32 	[%rd1+16], {%r1018, %r1017};
$L__BB0_114:
	shr.u64 	%rd103, %rd3, 2;
	add.s32 	%r1004, %r1004, 1;
	setp.gt.u64 	%p62, %rd3, 3;
	@%p62 bra 	$L__BB0_2;
$L__BB0_115:
	shl.b32 	%r929, %r1, 3;
	mov.u32 	%r930, _ZZ6kernelPyE12threadTotals;
	add.s32 	%r556, %r930, %r929;
	mov.b64 	%rd105, 0;
	st.shared.u64 	[%r556], %rd105;
	mul.lo.s32 	%r931, %r5, 1703105765;
	sub.s32 	%r932, %r4, %r931;
	add.s32 	%r1291, %r932, 6977678;
	mov.b64 	%rd104, 5000;
$L__BB0_116:
	shr.u32 	%r933, %r1021, 2;
	xor.b32  	%r934, %r933, %r1021;
	shl.b32 	%r935, %r1017, 4;
	shl.b32 	%r936, %r934, 1;
	xor.b32  	%r937, %r936, %r935;
	xor.b32  	%r938, %r937, %r934;
	xor.b32  	%r939, %r938, %r1017;
	shr.u32 	%r940, %r1020, 2;
	xor.b32  	%r941, %r940, %r1020;
	shl.b32 	%r942, %r939, 4;
	shl.b32 	%r943, %r941, 1;
	xor.b32  	%r944, %r943, %r942;
	xor.b32  	%r945, %r944, %r941;
	xor.b32  	%r946, %r945, %r939;
	shr.u32 	%r947, %r1019, 2;
	xor.b32  	%r948, %r947, %r1019;
	shl.b32 	%r949, %r946, 4;
	shl.b32 	%r950, %r948, 1;
	xor.b32  	%r951, %r950, %r949;
	xor.b32  	%r952, %r951, %r948;
	xor.b32  	%r953, %r952, %r946;
	shr.u32 	%r954, %r1018, 2;
	xor.b32  	%r955, %r954, %r1018;
	shl.b32 	%r956, %r953, 4;
	shl.b32 	%r957, %r955, 1;
	xor.b32  	%r958, %r957, %r956;
	xor.b32  	%r959, %r958, %r955;
	xor.b32  	%r1021, %r959, %r953;
	shr.u32 	%r960, %r1017, 2;
	xor.b32  	%r961, %r960, %r1017;
	shl.b32 	%r962, %r1021, 4;
	shl.b32 	%r963, %r961, 1;
	xor.b32  	%r964, %r963, %r962;
	xor.b32  	%r965, %r964, %r961;
	xor.b32  	%r1020, %r965, %r1021;
	shr.u32 	%r966, %r939, 2;
	xor.b32  	%r967, %r966, %r939;
	shl.b32 	%r968, %r1020, 4;
	shl.b32 	%r969, %r967, 1;
	xor.b32  	%r970, %r969, %r968;
	xor.b32  	%r971, %r970, %r967;
	xor.b32  	%r1019, %r971, %r1020;
	shr.u32 	%r972, %r946, 2;
	xor.b32  	%r973, %r972, %r946;
	shl.b32 	%r974, %r1019, 4;
	shl.b32 	%r975, %r973, 1;
	xor.b32  	%r976, %r975, %r974;
	xor.b32  	%r977, %r976, %r973;
	xor.b32  	%r1018, %r977, %r1019;
	shr.u32 	%r978, %r953, 2;
	xor.b32  	%r979, %r978, %r953;
	shl.b32 	%r980, %r1018, 4;
	shl.b32 	%r981, %r979, 1;
	xor.b32  	%r982, %r981, %r980;
	xor.b32  	%r983, %r982, %r979;
	xor.b32  	%r1017, %r983, %r1018;
	add.s32 	%r984, %r1291, %r1017;
	add.s32 	%r985, %r939, %r1291;
	cvt.rn.f32.u32 	%f1, %r985;
	fma.rn.f32 	%f2, %f1, 0f2F800000, 0f2F000000;
	cvt.f64.f32 	%fd1, %f2;
	add.s32 	%r986, %r1291, %r946;
	add.s32 	%r987, %r986, 362437;
	cvt.rn.f32.u32 	%f3, %r987;
	fma.rn.f32 	%f4, %f3, 0f2F800000, 0f2F000000;
	cvt.f64.f32 	%fd2, %f4;
	mul.f64 	%fd3, %fd2, %fd2;
	fma.rn.f64 	%fd4, %fd1, %fd1, %fd3;
	sqrt.rn.f64 	%fd5, %fd4;
	setp.le.f64 	%p63, %fd5, 0d3FF0000000000000;
	selp.u64 	%rd30, 1, 0, %p63;
	add.s64 	%rd31, %rd105, %rd30;
	add.s32 	%r988, %r1291, %r953;
	add.s32 	%r989, %r988, 724874;
	cvt.rn.f32.u32 	%f5, %r989;
	fma.rn.f32 	%f6, %f5, 0f2F800000, 0f2F000000;
	cvt.f64.f32 	%fd6, %f6;
	add.s32 	%r990, %r1291, %r1021;
	add.s32 	%r991, %r990, 1087311;
	cvt.rn.f32.u32 	%f7, %r991;
	fma.rn.f32 	%f8, %f7, 0f2F800000, 0f2F000000;
	cvt.f64.f32 	%fd7, %f8;
	mul.f64 	%fd8, %fd7, %fd7;
	fma.rn.f64 	%fd9, %fd6, %fd6, %fd8;
	sqrt.rn.f64 	%fd10, %fd9;
	setp.le.f64 	%p64, %fd10, 0d3FF0000000000000;
	selp.u64 	%rd32, 1, 0, %p64;
	add.s64 	%rd33, %rd31, %rd32;
	or.pred  	%p65, %p63, %p64;
	add.s32 	%r992, %r1291, %r1020;
	add.s32 	%r993, %r992, 1449748;
	cvt.rn.f32.u32 	%f9, %r993;
	fma.rn.f32 	%f10, %f9, 0f2F800000, 0f2F000000;
	cvt.f64.f32 	%fd11, %f10;
	add.s32 	%r994, %r1291, %r1019;
	add.s32 	%r995, %r994, 1812185;
	cvt.rn.f32.u32 	%f11, %r995;
	fma.rn.f32 	%f12, %f11, 0f2F800000, 0f2F000000;
	cvt.f64.f32 	%fd12, %f12;
	mul.f64 	%fd13, %fd12, %fd12;
	fma.rn.f64 	%fd14, %fd11, %fd11, %fd13;
	sqrt.rn.f64 	%fd15, %fd14;
	setp.le.f64 	%p66, %fd15, 0d3FF0000000000000;
	selp.u64 	%rd34, 1, 0, %p66;
	add.s64 	%rd35, %rd33, %rd34;
	or.pred  	%p67, %p65, %p66;
	add.s32 	%r996, %r1291, %r1018;
	add.s32 	%r997, %r996, 2174622;
	cvt.rn.f32.u32 	%f13, %r997;
	fma.rn.f32 	%f14, %f13, 0f2F800000, 0f2F000000;
	cvt.f64.f32 	%fd16, %f14;
	add.s32 	%r998, %r984, 2537059;
	cvt.rn.f32.u32 	%f15, %r998;
	fma.rn.f32 	%f16, %f15, 0f2F800000, 0f2F000000;
	cvt.f64.f32 	%fd17, %f16;
	mul.f64 	%fd18, %fd17, %fd17;
	fma.rn.f64 	%fd19, %fd16, %fd16, %fd18;
	sqrt.rn.f64 	%fd20, %fd19;
	setp.le.f64 	%p68, %fd20, 0d3FF0000000000000;
	selp.u64 	%rd36, 1, 0, %p68;
	add.s64 	%rd105, %rd35, %rd36;
	or.pred  	%p69, %p67, %p68;
	not.pred 	%p70, %p69;
	@%p70 bra 	$L__BB0_118;
	st.shared.u64 	[%r556], %rd105;
$L__BB0_118:
	add.s32 	%r1291, %r1291, 2899496;
	add.s64 	%rd104, %rd104, -4;
	setp.ne.s64 	%p71, %rd104, 0;
	@%p71 bra 	$L__BB0_116;
	bar.sync 	0;
	setp.ne.s32 	%p72, %r1, 0;
	@%p72 bra 	$L__BB0_121;
	cvta.to.global.u64 	%rd37, %rd14;
	mul.wide.u32 	%rd38, %r2, 8;
	add.s64 	%rd39, %rd37, %rd38;
	ld.shared.u64 	%rd40, [_ZZ6kernelPyE12threadTotals];
	ld.shared.u64 	%rd41, [_ZZ6kernelPyE12threadTotals+8];
	add.s64 	%rd42, %rd40, %rd41;
	ld.shared.u64 	%rd43, [_ZZ6kernelPyE12threadTotals+16];
	add.s64 	%rd44, %rd42, %rd43;
	ld.shared.u64 	%rd45, [_ZZ6kernelPyE12threadTotals+24];
	add.s64 	%rd46, %rd44, %rd45;
	ld.shared.u64 	%rd47, [_ZZ6kernelPyE12threadTotals+32];
	add.s64 	%rd48, %rd46, %rd47;
	ld.shared.u64 	%rd49, [_ZZ6kernelPyE12threadTotals+40];
	add.s64 	%rd50, %rd48, %rd49;
	ld.shared.u64 	%rd51, [_ZZ6kernelPyE12threadTotals+48];
	add.s64 	%rd52, %rd50, %rd51;
	ld.shared.u64 	%rd53, [_ZZ6kernelPyE12threadTotals+56];
	add.s64 	%rd54, %rd52, %rd53;
	ld.shared.u64 	%rd55, [_ZZ6kernelPyE12threadTotals+64];
	add.s64 	%rd56, %rd54, %rd55;
	ld.shared.u64 	%rd57, [_ZZ6kernelPyE12threadTotals+72];
	add.s64 	%rd58, %rd56, %rd57;
	ld.shared.u64 	%rd59, [_ZZ6kernelPyE12threadTotals+80];
	add.s64 	%rd60, %rd58, %rd59;
	ld.shared.u64 	%rd61, [_ZZ6kernelPyE12threadTotals+88];
	add.s64 	%rd62, %rd60, %rd61;
	ld.shared.u64 	%rd63, [_ZZ6kernelPyE12threadTotals+96];
	add.s64 	%rd64, %rd62, %rd63;
	ld.shared.u64 	%rd65, [_ZZ6kernelPyE12threadTotals+104];
	add.s64 	%rd66, %rd64, %rd65;
	ld.shared.u64 	%rd67, [_ZZ6kernelPyE12threadTotals+112];
	add.s64 	%rd68, %rd66, %rd67;
	ld.shared.u64 	%rd69, [_ZZ6kernelPyE12threadTotals+120];
	add.s64 	%rd70, %rd68, %rd69;
	ld.shared.u64 	%rd71, [_ZZ6kernelPyE12threadTotals+128];
	add.s64 	%rd72, %rd70, %rd71;
	ld.shared.u64 	%rd73, [_ZZ6kernelPyE12threadTotals+136];
	add.s64 	%rd74, %rd72, %rd73;
	ld.shared.u64 	%rd75, [_ZZ6kernelPyE12threadTotals+144];
	add.s64 	%rd76, %rd74, %rd75;
	ld.shared.u64 	%rd77, [_ZZ6kernelPyE12threadTotals+152];
	add.s64 	%rd78, %rd76, %rd77;
	ld.shared.u64 	%rd79, [_ZZ6kernelPyE12threadTotals+160];
	add.s64 	%rd80, %rd78, %rd79;
	ld.shared.u64 	%rd81, [_ZZ6kernelPyE12threadTotals+168];
	add.s64 	%rd82, %rd80, %rd81;
	ld.shared.u64 	%rd83, [_ZZ6kernelPyE12threadTotals+176];
	add.s64 	%rd84, %rd82, %rd83;
	ld.shared.u64 	%rd85, [_ZZ6kernelPyE12threadTotals+184];
	add.s64 	%rd86, %rd84, %rd85;
	ld.shared.u64 	%rd87, [_ZZ6kernelPyE12threadTotals+192];
	add.s64 	%rd88, %rd86, %rd87;
	ld.shared.u64 	%rd89, [_ZZ6kernelPyE12threadTotals+200];
	add.s64 	%rd90, %rd88, %rd89;
	ld.shared.u64 	%rd91, [_ZZ6kernelPyE12threadTotals+208];
	add.s64 	%rd92, %rd90, %rd91;
	ld.shared.u64 	%rd93, [_ZZ6kernelPyE12threadTotals+216];
	add.s64 	%rd94, %rd92, %rd93;
	ld.shared.u64 	%rd95, [_ZZ6kernelPyE12threadTotals+224];
	add.s64 	%rd96, %rd94, %rd95;
	ld.shared.u64 	%rd97, [_ZZ6kernelPyE12threadTotals+232];
	add.s64 	%rd98, %rd96, %rd97;
	ld.shared.u64 	%rd99, [_ZZ6kernelPyE12threadTotals+240];
	add.s64 	%rd100, %rd98, %rd99;
	ld.shared.u64 	%rd101, [_ZZ6kernelPyE12threadTotals+248];
	add.s64 	%rd102, %rd100, %rd101;
	st.global.u64 	[%rd39], %rd102;
$L__BB0_121:
	ret;

}


// ===== COMPILED SASS (sm_100) =====

	.target	sm_100

	.elftype	@"ET_EXEC"


//--------------------- .note.nv.tkinfo           --------------------------
	.section	.note.nv.tkinfo,"",@"SHT_NOTE"
	.sectionflags	@"SHF_NOTE_NV_TKINFO"
	.tkinfo
        /*0018*/ 	.word	0x00000002
        /*0030*/ 	.string	""
        /*0030*/ 	.string	"ptxas"
        /*0030*/ 	.string	"Cuda compilation tools, release 13.0, V13.0.88"
        /*0030*/ 	.string	"Build cuda_13.0.r13.0/compiler.36424714_0"
        /*0030*/ 	.string	"-arch sm_100 -m 64 "



//--------------------- .note.nv.cuinfo           --------------------------
	.section	.note.nv.cuinfo,"",@"SHT_NOTE"
	.sectionflags	@"SHF_NOTE_NV_CUINFO"
        /*0018*/ 	.short	0x0002
        /*001a*/ 	.short	0x0064
        /*001c*/ 	.short	0x0082
	.zero		2


//--------------------- .nv.info                  --------------------------
	.section	.nv.info,"",@"SHT_CUDA_INFO"
	.align	4


	//----- nvinfo : EIATTR_REGCOUNT
	.align		4
        /*0000*/ 	.byte	0x04, 0x2f
        /*0002*/ 	.short	(.L_10 - .L_9)
	.align		4
.L_9:
        /*0004*/ 	.word	index@(_Z6kernelPy)
        /*0008*/ 	.word	0x00000020


	//----- nvinfo : EIATTR_FRAME_SIZE
	.align		4
.L_10:
        /*000c*/ 	.byte	0x04, 0x11
        /*000e*/ 	.short	(.L_12 - .L_11)
	.align		4
.L_11:
        /*0010*/ 	.word	index@($__internal_0_$__cuda_sm20_dsqrt_rn_f64_mediumpath_v1)
        /*0014*/ 	.word	0x00000030


	//----- nvinfo : EIATTR_FRAME_SIZE
	.align		4
.L_12:
        /*0018*/ 	.byte	0x04, 0x11
        /*001a*/ 	.short	(.L_14 - .L_13)
	.align		4
.L_13:
        /*001c*/ 	.word	index@(_Z6kernelPy)
        /*0020*/ 	.word	0x00000030


	//----- nvinfo : EIATTR_MIN_STACK_SIZE
	.align		4
.L_14:
        /*0024*/ 	.byte	0x04, 0x12
        /*0026*/ 	.short	(.L_16 - .L_15)
	.align		4
.L_15:
        /*0028*/ 	.word	index@(_Z6kernelPy)
        /*002c*/ 	.word	0x00000030
.L_16:


//--------------------- .nv.compat                --------------------------
	.section	.nv.compat,"",@"SHT_CUDA_COMPAT_INFO"
	.align	4
        /*0000*/ 	.byte	0x02, 0x09, 0x00, 0x00, 0x02, 0x02, 0x01, 0x00, 0x02, 0x05, 0x05, 0x00, 0x03, 0x07, 0x01, 0x01
        /*0010*/ 	.byte	0x02, 0x03, 0x00, 0x00, 0x02, 0x06, 0x01, 0x00, 0x04, 0x0b, 0x08, 0x00, 0x01, 0x00, 0x00, 0x00
        /*0020*/ 	.byte	0x00, 0x00, 0x00, 0x00


//--------------------- .nv.info._Z6kernelPy      --------------------------
	.section	.nv.info._Z6kernelPy,"",@"SHT_CUDA_INFO"
	.sectionflags	@""
	.align	4


	//----- nvinfo : EIATTR_CUDA_API_VERSION
	.align		4
        /*0000*/ 	.byte	0x04, 0x37
        /*0002*/ 	.short	(.L_18 - .L_17)
.L_17:
        /*0004*/ 	.word	0x00000082


	//----- nvinfo : EIATTR_KPARAM_INFO
	.align		4
.L_18:
        /*0008*/ 	.byte	0x04, 0x17
        /*000a*/ 	.short	(.L_20 - .L_19)
.L_19:
        /*000c*/ 	.word	0x00000000
        /*0010*/ 	.short	0x0000
        /*0012*/ 	.short	0x0000
        /*0014*/ 	.byte	0x00, 0xf5, 0x21, 0x00


	//----- nvinfo : EIATTR_SPARSE_MMA_MASK
	.align		4
.L_20:
        /*0018*/ 	.byte	0x03, 0x50
        /*001a*/ 	.short	0x0000


	//----- nvinfo : EIATTR_MAXREG_COUNT
	.align		4
        /*001c*/ 	.byte	0x03, 0x1b
        /*001e*/ 	.short	0x00ff


	//----- nvinfo : EIATTR_NUM_BARRIERS
	.align		4
        /*0020*/ 	.byte	0x02, 0x4c
        /*0022*/ 	.byte	0x01
	.zero		1


	//----- nvinfo : EIATTR_MERCURY_ISA_VERSION
	.align		4
        /*0024*/ 	.byte	0x03, 0x5f
        /*0026*/ 	.short	0x0101


	//----- nvinfo : EIATTR_VRC_CTA_INIT_COUNT
	.align		4
        /*0028*/ 	.byte	0x02, 0x4a
	.zero		1
	.zero		1


	//----- nvinfo : EIATTR_EXIT_INSTR_OFFSETS
	.align		4
        /*002c*/ 	.byte	0x04, 0x1c
        /*002e*/ 	.short	(.L_22 - .L_21)


	//   ....[0]....
.L_21:
        /*0030*/ 	.word	0x000035f0


	//   ....[1]....
        /*0034*/ 	.word	0x00003960


	//----- nvinfo : EIATTR_CRS_STACK_SIZE
	.align		4
.L_22:
        /*0038*/ 	.byte	0x04, 0x1e
        /*003a*/ 	.short	(.L_24 - .L_23)
.L_23:
        /*003c*/ 	.word	0x00000000


	//----- nvinfo : EIATTR_CBANK_PARAM_SIZE
	.align		4
.L_24:
        /*0040*/ 	.byte	0x03, 0x19
        /*0042*/ 	.short	0x0008


	//----- nvinfo : EIATTR_PARAM_CBANK
	.align		4
        /*0044*/ 	.byte	0x04, 0x0a
        /*0046*/ 	.short	(.L_26 - .L_25)
	.align		4
.L_25:
        /*0048*/ 	.word	index@(.nv.constant0._Z6kernelPy)
        /*004c*/ 	.short	0x0380
        /*004e*/ 	.short	0x0008


	//----- nvinfo : EIATTR_SW_WAR
	.align		4
.L_26:
        /*0050*/ 	.byte	0x04, 0x36
        /*0052*/ 	.short	(.L_28 - .L_27)
.L_27:
        /*0054*/ 	.word	0x00000008
.L_28:


//--------------------- .nv.callgraph             --------------------------
	.section	.nv.callgraph,"",@"SHT_CUDA_CALLGRAPH"
	.align	4
	.sectionentsize	8
	.align		4
        /*0000*/ 	.word	0x00000000
	.align		4
        /*0004*/ 	.word	0xffffffff
	.align		4
        /*0008*/ 	.word	0x00000000
	.align		4
        /*000c*/ 	.word	0xfffffffe
	.align		4
        /*0010*/ 	.word	0x00000000
	.align		4
        /*0014*/ 	.word	0xfffffffd
	.align		4
        /*0018*/ 	.word	0x00000000
	.align		4
        /*001c*/ 	.word	0xfffffffc


//--------------------- .nv.constant4             --------------------------
	.section	.nv.constant4,"a",@progbits
	.align	8
	.align		8
.nv.constant4:
        /*0000*/ 	.dword	precalc_xorwow_matrix
	.align		8
        /*0008*/ 	.dword	precalc_xorwow_offset_matrix
	.align		8
        /*0010*/ 	.dword	mrg32k3aM1
	.align		8
        /*0018*/ 	.dword	mrg32k3aM2
	.align		8
        /*0020*/ 	.dword	mrg32k3aM1SubSeq
	.align		8
        /*0028*/ 	.dword	mrg32k3aM2SubSeq
	.align		8
        /*0030*/ 	.dword	mrg32k3aM1Seq
	.align		8
        /*0038*/ 	.dword	mrg32k3aM2Seq


//--------------------- .nv.constant3             --------------------------
	.section	.nv.constant3,"a",@progbits
	.align	8
.nv.constant3:
	.type		__cr_lgamma_table,@object
	.size		__cr_lgamma_table,(.L_8 - __cr_lgamma_table)
__cr_lgamma_table:
        /*0000*/ 	.byte	0x00, 0x00, 0x00, 0x00, 0x00, 0x00, 0x00, 0x00, 0x00, 0x00, 0x00, 0x00, 0x00, 0x00, 0x00, 0x00
        /*0010*/ 	.byte	0xef, 0x39, 0xfa, 0xfe, 0x42, 0x2e, 0xe6, 0x3f, 0x02, 0x20, 0x2a, 0xfa, 0x0b, 0xab, 0xfc, 0x3f
        /*0020*/ 	.byte	0xf9, 0x2c, 0x92, 0x7c, 0xa7, 0x6c, 0x09, 0x40, 0xc9, 0x79, 0x44, 0x3c, 0x64, 0x26, 0x13, 0x40
        /*0030*/ 	.byte	0xca, 0x01, 0xcf, 0x3a, 0x27, 0x51, 0x1a, 0x40, 0x30, 0xcc, 0x2d, 0xf3, 0xe1, 0x0c, 0x21, 0x40
        /*0040*/ 	.byte	0x0d, 0xb7, 0xfc, 0x82, 0x8e, 0x35, 0x25, 0x40
.L_8:


//--------------------- .text._Z6kernelPy         --------------------------
	.section	.text._Z6kernelPy,"ax",@progbits
	.align	128
        .global         _Z6kernelPy
        .type           _Z6kernelPy,@function
        .size           _Z6kernelPy,(.L_x_25 - _Z6kernelPy)
        .other          _Z6kernelPy,@"STO_CUDA_ENTRY STV_DEFAULT"
_Z6kernelPy:
.text._Z6kernelPy:
[----:B------:R-:W0:Y:S01]  /*0000*/  LDC R1, c[0x0][0x37c] ;  /* 0x0000df00ff017b82 */ /* 0x000e220000000800 */
[----:B------:R-:W1:Y:S01]  /*0010*/  S2R R3, SR_TID.X ;  /* 0x0000000000037919 */ /* 0x000e620000002100 */
[----:B------:R-:W1:Y:S01]  /*0020*/  LDCU UR4, c[0x0][0x360] ;  /* 0x00006c00ff0477ac */ /* 0x000e620008000800 */
[----:B0-----:R-:W-:Y:S01]  /*0030*/  VIADD R1, R1, 0xffffffd0 ;  /* 0xffffffd001017836 */ /* 0x001fe20000000000 */
[----:B------:R-:W1:Y:S01]  /*0040*/  S2R R0, SR_CTAID.X ;  /* 0x0000000000007919 */ /* 0x000e620000002500 */
[----:B------:R-:W0:Y:S01]  /*0050*/  LDCU.64 UR6, c[0x0][0x358] ;  /* 0x00006b00ff0677ac */ /* 0x000e220008000a00 */
[----:B-1----:R-:W-:Y:S01]  /*0060*/  IMAD R10, R0, UR4, R3 ;  /* 0x00000004000a7c24 */ /* 0x002fe2000f8e0203 */
[----:B------:R-:W-:-:S06]  /*0070*/  CS2R R12, SR_CLOCKLO ;  /* 0x00000000000c7805 */ /* 0x000fcc0000015000 */
[----:B------:R-:W-:Y:S01]  /*0080*/  LOP3.LUT R2, R12, 0xaad26b49, RZ, 0x3c, !PT ;  /* 0xaad26b490c027812 */ /* 0x000fe200078e3cff */
[----:B------:R-:W-:Y:S01]  /*0090*/  BSSY.RECONVERGENT B0, `(.L_x_0) ;  /* 0x000025e000007945 */ /* 0x000fe20003800200 */
[----:B------:R-:W-:Y:S02]  /*00a0*/  LOP3.LUT R12, R13, 0xf7dcefdd, RZ, 0x3c, !PT ;  /* 0xf7dcefdd0d0c7812 */ /* 0x000fe400078e3cff */
[----:B------:R-:W-:Y:S01]  /*00b0*/  ISETP.NE.AND P0, PT, R10, RZ, PT ;  /* 0x000000ff0a00720c */ /* 0x000fe20003f05270 */
[----:B------:R-:W-:Y:S02]  /*00c0*/  IMAD R13, R2, 0x4182bed5, RZ ;  /* 0x4182bed5020d7824 */ /* 0x000fe400078e02ff */
[----:B------:R-:W-:Y:S02]  /*00d0*/  IMAD R20, R12, -0x658354e5, RZ ;  /* 0x9a7cab1b0c147824 */ /* 0x000fe400078e02ff */
[C---:B------:R-:W-:Y:S01]  /*00e0*/  VIADD R9, R13.reuse, 0x75bcd15 ;  /* 0x075bcd150d097836 */ /* 0x040fe20000000000 */
[C---:B------:R-:W-:Y:S01]  /*00f0*/  LOP3.LUT R6, R13.reuse, 0x159a55e5, RZ, 0x3c, !PT ;  /* 0x159a55e50d067812 */ /* 0x040fe200078e3cff */
[C---:B------:R-:W-:Y:S01]  /*0100*/  VIADD R7, R20.reuse, 0x1f123bb5 ;  /* 0x1f123bb514077836 */ /* 0x040fe20000000000 */
[C---:B------:R-:W-:Y:S01]  /*0110*/  IADD3 R8, PT, PT, R13.reuse, 0x64f0c9, R20 ;  /* 0x0064f0c90d087810 */ /* 0x040fe20007ffe014 */
[----:B------:R-:W-:Y:S01]  /*0120*/  VIADD R21, R13, 0x583f19 ;  /* 0x00583f190d157836 */ /* 0x000fe20000000000 */
[----:B------:R-:W-:-:S02]  /*0130*/  LOP3.LUT R20, R20, 0x5491333, RZ, 0x3c, !PT ;  /* 0x0549133314147812 */ /* 0x000fc400078e3cff */
[----:B------:R1:W-:Y:S04]  /*0140*/  STL.64 [R1+0x8], R6 ;  /* 0x0000080601007387 */ /* 0x0003e80000100a00 */
[----:B------:R1:W-:Y:S04]  /*0150*/  STL.64 [R1], R8 ;  /* 0x0000000801007387 */ /* 0x0003e80000100a00 */
[----:B------:R1:W-:Y:S01]  /*0160*/  STL.64 [R1+0x10], R20 ;  /* 0x0000101401007387 */ /* 0x0003e20000100a00 */
[----:B0-----:R-:W-:Y:S05]  /*0170*/  @!P0 BRA `(.L_x_1) ;  /* 0x00000024003c8947 */ /* 0x001fea0003800000 */
[----:B------:R-:W-:Y:S01]  /*0180*/  SHF.R.S32.HI R11, RZ, 0x1f, R10 ;  /* 0x0000001fff0b7819 */ /* 0x000fe2000001140a */
[----:B-1----:R-:W-:-:S07]  /*0190*/  IMAD.MOV.U32 R8, RZ, RZ, RZ ;  /* 0x000000ffff087224 */ /* 0x002fce00078e00ff */
.L_x_10:
[----:B------:R-:W-:Y:S01]  /*01a0*/  LOP3.LUT R19, R10, 0x3, RZ, 0xc0, !PT ;  /* 0x000000030a137812 */ /* 0x000fe200078ec0ff */
[----:B------:R-:W-:Y:S03]  /*01b0*/  BSSY.RECONVERGENT B1, `(.L_x_2) ;  /* 0x0000245000017945 */ /* 0x000fe60003800200 */
[----:B------:R-:W-:-:S04]  /*01c0*/  ISETP.NE.U32.AND P0, PT, R19, RZ, PT ;  /* 0x000000ff1300720c */ /* 0x000fc80003f05070 */
[----:B------:R-:W-:-:S13]  /*01d0*/  ISETP.NE.AND.EX P0, PT, RZ, RZ, PT, P0 ;  /* 0x000000ffff00720c */ /* 0x000fda0003f05300 */
[----:B012---:R-:W-:Y:S05]  /*01e0*/  @!P0 BRA `(.L_x_3) ;  /* 0x0000002400048947 */ /* 0x007fea0003800000 */
[----:B------:R-:W0:Y:S01]  /*01f0*/  LDC.64 R2, c[0x4][RZ] ;  /* 0x01000000ff027b82 */ /* 0x000e220000000a00 */
[----:B------:R-:W-:Y:S01]  /*0200*/  IMAD.MOV.U32 R14, RZ, RZ, RZ ;  /* 0x000000ffff0e7224 */ /* 0x000fe200078e00ff */
[----:B------:R-:W-:Y:S02]  /*0210*/  CS2R R20, SRZ ;  /* 0x0000000000147805 */ /* 0x000fe4000001ff00 */
[----:B------:R-:W-:Y:S01]  /*0220*/  CS2R R6, SRZ ;  /* 0x0000000000067805 */ /* 0x000fe2000001ff00 */
[----:B------:R-:W-:Y:S02]  /*0230*/  IMAD.MOV.U32 R9, RZ, RZ, RZ ;  /* 0x000000ffff097224 */ /* 0x000fe400078e00ff */
[----:B0-----:R-:W-:-:S07]  /*0240*/  IMAD.WIDE.U32 R2, R8, 0xc80, R2 ;  /* 0x00000c8008027825 */ /* 0x001fce00078e0002 */
.L_x_5:
[----:B------:R-:W-:-:S06]  /*0250*/  IMAD R15, R14, 0x4, R1 ;  /* 0x000000040e0f7824 */ /* 0x000fcc00078e0201 */
[----:B------:R-:W5:Y:S01]  /*0260*/  LDL R15, [R15+0x4] ;  /* 0x000004000f0f7983 */ /* 0x000f620000100800 */
[----:B------:R-:W-:Y:S01]  /*0270*/  IMAD.SHL.U32 R16, R14, 0x20, RZ ;  /* 0x000000200e107824 */ /* 0x000fe200078e00ff */
[----:B------:R-:W-:-:S06]  /*0280*/  UMOV UR4, URZ ;  /* 0x000000ff00047c82 */ /* 0x000fcc0008000000 */
.L_x_4:
[----:B-----5:R-:W-:Y:S01]  /*0290*/  SHF.R.U32.HI R24, RZ, UR4, R15 ;  /* 0x00000004ff187c19 */ /* 0x020fe2000801160f */
[----:B------:R-:W-:-:S03]  /*02a0*/  VIADD R4, R16, UR4 ;  /* 0x0000000410047c36 */ /* 0x000fc60008000000 */
[----:B------:R-:W-:-:S04]  /*02b0*/  LOP3.LUT R5, R24, 0x1, RZ, 0xc0, !PT ;  /* 0x0000000118057812 */ /* 0x000fc800078ec0ff */
[----:B------:R-:W-:Y:S01]  /*02c0*/  ISETP.NE.U32.AND P0, PT, R5, 0x1, PT ;  /* 0x000000010500780c */ /* 0x000fe20003f05070 */
[----:B------:R-:W-:-:S03]  /*02d0*/  IMAD R5, R4, 0x5, RZ ;  /* 0x0000000504057824 */ /* 0x000fc600078e02ff */
[----:B------:R-:W-:Y:S01]  /*02e0*/  R2P PR, R24, 0x7e ;  /* 0x0000007e18007804 */ /* 0x000fe20000000000 */
[----:B------:R-:W-:-:S08]  /*02f0*/  IMAD.WIDE.U32 R4, R5, 0x4, R2 ;  /* 0x0000000405047825 */ /* 0x000fd000078e0002 */
[----:B------:R-:W2:Y:S04]  /*0300*/  @!P0 LDG.E R22, desc[UR6][R4.64+0x10] ;  /* 0x0000100604168981 */ /* 0x000ea8000c1e1900 */
[----:B------:R-:W3:Y:S04]  /*0310*/  @P1 LDG.E R26, desc[UR6][R4.64+0x24] ;  /* 0x00002406041a1981 */ /* 0x000ee8000c1e1900 */
[----:B------:R-:W4:Y:S04]  /*0320*/  @P2 LDG.E R28, desc[UR6][R4.64+0x38] ;  /* 0x00003806041c2981 */ /* 0x000f28000c1e1900 */
[----:B------:R-:W4:Y:S04]  /*0330*/  @!P0 LDG.E R18, desc[UR6][R4.64] ;  /* 0x0000000604128981 */ /* 0x000f28000c1e1900 */
[----:B------:R-:W4:Y:S04]  /*0340*/  @P3 LDG.E R17, desc[UR6][R4.64+0x4c] ;  /* 0x00004c0604113981 */ /* 0x000f28000c1e1900 */
[----:B------:R-:W4:Y:S04]  /*0350*/  @!P0 LDG.E R23, desc[UR6][R4.64+0xc] ;  /* 0x00000c0604178981 */ /* 0x000f28000c1e1900 */
[----:B------:R-:W4:Y:S01]  /*0360*/  @P4 LDG.E R25, desc[UR6][R4.64+0x54] ;  /* 0x0000540604194981 */ /* 0x000f22000c1e1900 */
[----:B--2---:R-:W-:-:S03]  /*0370*/  @!P0 LOP3.LUT R21, R21, R22, RZ, 0x3c, !PT ;  /* 0x0000001615158212 */ /* 0x004fc600078e3cff */
[----:B------:R-:W2:Y:S01]  /*0380*/  @P4 LDG.E R22, desc[UR6][R4.64+0x60] ;  /* 0x0000600604164981 */ /* 0x000ea2000c1e1900 */
[----:B---3--:R-:W-:-:S03]  /*0390*/  @P1 LOP3.LUT R21, R21, R26, RZ, 0x3c, !PT ;  /* 0x0000001a15151212 */ /* 0x008fc600078e3cff */
[----:B------:R-:W3:Y:S01]  /*03a0*/  @P5 LDG.E R26, desc[UR6][R4.64+0x74] ;  /* 0x00007406041a5981 */ /* 0x000ee2000c1e1900 */
[----:B----4-:R-:W-:Y:S02]  /*03b0*/  @P2 LOP3.LUT R21, R21, R28, RZ, 0x3c, !PT ;  /* 0x0000001c15152212 */ /* 0x010fe400078e3cff */
[----:B------:R-:W-:Y:S02]  /*03c0*/  @!P0 LOP3.LUT R9, R9, R18, RZ, 0x3c, !PT ;  /* 0x0000001209098212 */ /* 0x000fe400078e3cff */
[----:B------:R-:W4:Y:S01]  /*03d0*/  @!P0 LDG.E R18, desc[UR6][R4.64+0x8] ;  /* 0x0000080604128981 */ /* 0x000f22000c1e1900 */
[----:B------:R-:W-:-:S03]  /*03e0*/  @P3 LOP3.LUT R21, R21, R17, RZ, 0x3c, !PT ;  /* 0x0000001115153212 */ /* 0x000fc600078e3cff */
[----:B------:R-:W3:Y:S01]  /*03f0*/  @!P0 LDG.E R17, desc[UR6][R4.64+0x4] ;  /* 0x0000040604118981 */ /* 0x000ee2000c1e1900 */
[----:B------:R-:W-:-:S03]  /*0400*/  @!P0 LOP3.LUT R20, R20, R23, RZ, 0x3c, !PT ;  /* 0x0000001714148212 */ /* 0x000fc600078e3cff */
[----:B------:R-:W3:Y:S01]  /*0410*/  @P1 LDG.E R23, desc[UR6][R4.64+0x20] ;  /* 0x0000200604171981 */ /* 0x000ee2000c1e1900 */
[----:B--2---:R-:W-:-:S03]  /*0420*/  @P4 LOP3.LUT R21, R21, R22, RZ, 0x3c, !PT ;  /* 0x0000001615154212 */ /* 0x004fc600078e3cff */
[----:B------:R-:W2:Y:S01]  /*0430*/  @P1 LDG.E R22, desc[UR6][R4.64+0x1c] ;  /* 0x00001c0604161981 */ /* 0x000ea2000c1e1900 */
[----:B----4-:R-:W-:-:S03]  /*0440*/  @!P0 LOP3.LUT R7, R7, R18, RZ, 0x3c, !PT ;  /* 0x0000001207078212 */ /* 0x010fc600078e3cff */
[----:B------:R-:W4:Y:S01]  /*0450*/  @P1 LDG.E R18, desc[UR6][R4.64+0x14] ;  /* 0x0000140604121981 */ /* 0x000f22000c1e1900 */
[----:B---3--:R-:W-:-:S03]  /*0460*/  @!P0 LOP3.LUT R6, R6, R17, RZ, 0x3c, !PT ;  /* 0x0000001106068212 */ /* 0x008fc600078e3cff */
[----:B------:R-:W3:Y:S01]  /*0470*/  @P1 LDG.E R17, desc[UR6][R4.64+0x18] ;  /* 0x0000180604111981 */ /* 0x000ee2000c1e1900 */
[----:B------:R-:W-:-:S03]  /*0480*/  @P5 LOP3.LUT R21, R21, R26, RZ, 0x3c, !PT ;  /* 0x0000001a15155212 */ /* 0x000fc600078e3cff */
[----:B------:R-:W3:Y:S01]  /*0490*/  @P6 LDG.E R26, desc[UR6][R4.64+0x88] ;  /* 0x00008806041a6981 */ /* 0x000ee2000c1e1900 */
[----:B------:R-:W-:-:S03]  /*04a0*/  @P1 LOP3.LUT R20, R20, R23, RZ, 0x3c, !PT ;  /* 0x0000001714141212 */ /* 0x000fc600078e3cff */
[----:B------:R-:W3:Y:S01]  /*04b0*/  @P2 LDG.E R23, desc[UR6][R4.64+0x34] ;  /* 0x0000340604172981 */ /* 0x000ee2000c1e1900 */
[----:B--2---:R-:W-:-:S03]  /*04c0*/  @P1 LOP3.LUT R7, R7, R22, RZ, 0x3c, !PT ;  /* 0x0000001607071212 */ /* 0x004fc600078e3cff */
[----:B------:R-:W2:Y:S01]  /*04d0*/  @P2 LDG.E R22, desc[UR6][R4.64+0x30] ;  /* 0x0000300604162981 */ /* 0x000ea2000c1e1900 */
[----:B----4-:R-:W-:-:S03]  /*04e0*/  @P1 LOP3.LUT R9, R9, R18, RZ, 0x3c, !PT ;  /* 0x0000001209091212 */ /* 0x010fc600078e3cff */
[----:B------:R-:W4:Y:S01]  /*04f0*/  @P2 LDG.E R18, desc[UR6][R4.64+0x28] ;  /* 0x0000280604122981 */ /* 0x000f22000c1e1900 */
[----:B---3--:R-:W-:-:S03]  /*0500*/  @P1 LOP3.LUT R6, R6, R17, RZ, 0x3c, !PT ;  /* 0x0000001106061212 */ /* 0x008fc600078e3cff */
        /* <DEDUP_REMOVED lines=21> */
[----:B------:R-:W-:Y:S02]  /*0660*/  @P4 LOP3.LUT R6, R6, R25, RZ, 0x3c, !PT ;  /* 0x0000001906064212 */ /* 0x000fe400078e3cff */
[----:B------:R-:W-:Y:S01]  /*0670*/  LOP3.LUT P0, RZ, R24, 0x80, RZ, 0xc0, !PT ;  /* 0x0000008018ff7812 */ /* 0x000fe2000780c0ff */
        /* <DEDUP_REMOVED lines=20> */
[----:B------:R-:W-:Y:S02]  /*07c0*/  @P0 LOP3.LUT R21, R21, R26, RZ, 0x3c, !PT ;  /* 0x0000001a15150212 */ /* 0x000fe400078e3cff */
[----:B------:R-:W-:Y:S02]  /*07d0*/  @P0 LOP3.LUT R20, R20, R23, RZ, 0x3c, !PT ;  /* 0x0000001714140212 */ /* 0x000fe400078e3cff */
[----:B--2---:R-:W-:Y:S02]  /*07e0*/  @P0 LOP3.LUT R7, R7, R22, RZ, 0x3c, !PT ;  /* 0x0000001607070212 */ /* 0x004fe400078e3cff */
[----:B----4-:R-:W-:Y:S02]  /*07f0*/  @P0 LOP3.LUT R9, R9, R18, RZ, 0x3c, !PT ;  /* 0x0000001209090212 */ /* 0x010fe400078e3cff */
[----:B---3--:R-:W-:-:S02]  /*0800*/  @P0 LOP3.LUT R6, R6, R17, RZ, 0x3c, !PT ;  /* 0x0000001106060212 */ /* 0x008fc400078e3cff */
[----:B------:R-:W-:-:S13]  /*0810*/  R2P PR, R24.B1, 0x7f ;  /* 0x0000007f18007804 */ /* 0x000fda0000001000 */
[----:B------:R-:W2:Y:S04]  /*0820*/  @P0 LDG.E R18, desc[UR6][R4.64+0xa0] ;  /* 0x0000a00604120981 */ /* 0x000ea8000c1e1900 */
[----:B------:R-:W3:Y:S04]  /*0830*/  @P0 LDG.E R22, desc[UR6][R4.64+0xa8] ;  /* 0x0000a80604160981 */ /* 0x000ee8000c1e1900 */
[----:B------:R-:W4:Y:S04]  /*0840*/  @P0 LDG.E R17, desc[UR6][R4.64+0xa4] ;  /* 0x0000a40604110981 */ /* 0x000f28000c1e1900 */
[----:B------:R-:W4:Y:S04]  /*0850*/  @P0 LDG.E R23, desc[UR6][R4.64+0xac] ;  /* 0x0000ac0604170981 */ /* 0x000f28000c1e1900 */
[----:B------:R-:W4:Y:S04]  /*0860*/  @P1 LDG.E R26, desc[UR6][R4.64+0xbc] ;  /* 0x0000bc06041a1981 */ /* 0x000f28000c1e1900 */
[----:B------:R-:W4:Y:S01]  /*0870*/  @P1 LDG.E R25, desc[UR6][R4.64+0xb8] ;  /* 0x0000b80604191981 */ /* 0x000f22000c1e1900 */
[----:B--2---:R-:W-:-:S03]  /*0880*/  @P0 LOP3.LUT R9, R9, R18, RZ, 0x3c, !PT ;  /* 0x0000001209090212 */ /* 0x004fc600078e3cff */
[----:B------:R-:W2:Y:S01]  /*0890*/  @P0 LDG.E R18, desc[UR6][R4.64+0xb0] ;  /* 0x0000b00604120981 */ /* 0x000ea2000c1e1900 */
[----:B---3--:R-:W-:-:S03]  /*08a0*/  @P0 LOP3.LUT R7, R7, R22, RZ, 0x3c, !PT ;  /* 0x0000001607070212 */ /* 0x008fc600078e3cff */
[----:B------:R-:W3:Y:S01]  /*08b0*/  @P1 LDG.E R22, desc[UR6][R4.64+0xb4] ;  /* 0x0000b40604161981 */ /* 0x000ee2000c1e1900 */
[----:B----4-:R-:W-:-:S03]  /*08c0*/  @P0 LOP3.LUT R6, R6, R17, RZ, 0x3c, !PT ;  /* 0x0000001106060212 */ /* 0x010fc600078e3cff */
[----:B------:R-:W4:Y:S01]  /*08d0*/  @P1 LDG.E R17, desc[UR6][R4.64+0xc0] ;  /* 0x0000c00604111981 */ /* 0x000f22000c1e1900 */
[----:B------:R-:W-:-:S03]  /*08e0*/  @P0 LOP3.LUT R20, R20, R23, RZ, 0x3c, !PT ;  /* 0x0000001714140212 */ /* 0x000fc600078e3cff */
[----:B------:R-:W4:Y:S01]  /*08f0*/  @P2 LDG.E R23, desc[UR6][R4.64+0xcc] ;  /* 0x0000cc0604172981 */ /* 0x000f22000c1e1900 */
[----:B------:R-:W-:-:S03]  /*0900*/  @P1 LOP3.LUT R7, R7, R26, RZ, 0x3c, !PT ;  /* 0x0000001a07071212 */ /* 0x000fc600078e3cff */
[----:B------:R-:W4:Y:S01]  /*0910*/  @P2 LDG.E R26, desc[UR6][R4.64+0xd0] ;  /* 0x0000d006041a2981 */ /* 0x000f22000c1e1900 */
[----:B--2---:R-:W-:Y:S02]  /*0920*/  @P0 LOP3.LUT R21, R21, R18, RZ, 0x3c, !PT ;  /* 0x0000001215150212 */ /* 0x004fe400078e3cff */
[----:B------:R-:W-:Y:S01]  /*0930*/  LOP3.LUT P0, RZ, R24, 0x8000, RZ, 0xc0, !PT ;  /* 0x0000800018ff7812 */ /* 0x000fe2000780c0ff */
[----:B------:R-:W2:Y:S01]  /*0940*/  @P2 LDG.E R18, desc[UR6][R4.64+0xd8] ;  /* 0x0000d80604122981 */ /* 0x000ea2000c1e1900 */
[----:B---3--:R-:W-:-:S03]  /*0950*/  @P1 LOP3.LUT R9, R9, R22, RZ, 0x3c, !PT ;  /* 0x0000001609091212 */ /* 0x008fc600078e3cff */
[----:B------:R-:W3:Y:S04]  /*0960*/  @P1 LDG.E R22, desc[UR6][R4.64+0xc4] ;  /* 0x0000c40604161981 */ /* 0x000ee8000c1e1900 */
[----:B------:R-:W2:Y:S01]  /*0970*/  @P2 LDG.E R24, desc[UR6][R4.64+0xc8] ;  /* 0x0000c80604182981 */ /* 0x000ea2000c1e1900 */
[----:B------:R-:W-:Y:S02]  /*0980*/  @P1 LOP3.LUT R6, R6, R25, RZ, 0x3c, !PT ;  /* 0x0000001906061212 */ /* 0x000fe400078e3cff */
[----:B----4-:R-:W-:Y:S01]  /*0990*/  @P1 LOP3.LUT R20, R20, R17, RZ, 0x3c, !PT ;  /* 0x0000001114141212 */ /* 0x010fe200078e3cff */
[----:B------:R-:W4:Y:S01]  /*09a0*/  @P2 LDG.E R25, desc[UR6][R4.64+0xd4] ;  /* 0x0000d40604192981 */ /* 0x000f22000c1e1900 */
[----:B------:R-:W-:-:S03]  /*09b0*/  @P2 LOP3.LUT R6, R6, R23, RZ, 0x3c, !PT ;  /* 0x0000001706062212 */ /* 0x000fc600078e3cff */
[----:B------:R-:W4:Y:S01]  /*09c0*/  @P3 LDG.E R17, desc[UR6][R4.64+0xe0] ;  /* 0x0000e00604113981 */ /* 0x000f22000c1e1900 */
[----:B------:R-:W-:-:S03]  /*09d0*/  @P2 LOP3.LUT R7, R7, R26, RZ, 0x3c, !PT ;  /* 0x0000001a07072212 */ /* 0x000fc600078e3cff */
[----:B------:R-:W4:Y:S04]  /*09e0*/  @P3 LDG.E R23, desc[UR6][R4.64+0xe8] ;  /* 0x0000e80604173981 */ /* 0x000f28000c1e1900 */
[----:B------:R-:W4:Y:S01]  /*09f0*/  @P3 LDG.E R26, desc[UR6][R4.64+0xec] ;  /* 0x0000ec06041a3981 */ /* 0x000f22000c1e1900 */
[----:B---3--:R-:W-:-:S03]  /*0a00*/  @P1 LOP3.LUT R21, R21, R22, RZ, 0x3c, !PT ;  /* 0x0000001615151212 */ /* 0x008fc600078e3cff */
[----:B------:R-:W3:Y:S01]  /*0a10*/  @P3 LDG.E R22, desc[UR6][R4.64+0xdc] ;  /* 0x0000dc0604163981 */ /* 0x000ee2000c1e1900 */
[----:B--2---:R-:W-:-:S03]  /*0a20*/  @P2 LOP3.LUT R9, R9, R24, RZ, 0x3c, !PT ;  /* 0x0000001809092212 */ /* 0x004fc600078e3cff */
[----:B------:R-:W2:Y:S01]  /*0a30*/  @P3 LDG.E R24, desc[UR6][R4.64+0xe4] ;  /* 0x0000e40604183981 */ /* 0x000ea2000c1e1900 */
[----:B------:R-:W-:Y:S02]  /*0a40*/  @P2 LOP3.LUT R21, R21, R18, RZ, 0x3c, !PT ;  /* 0x0000001215152212 */ /* 0x000fe400078e3cff */
[----:B----4-:R-:W-:Y:S01]  /*0a50*/  @P2 LOP3.LUT R20, R20, R25, RZ, 0x3c, !PT ;  /* 0x0000001914142212 */ /* 0x010fe200078e3cff */
[----:B------:R-:W4:Y:S01]  /*0a60*/  @P4 LDG.E R18, desc[UR6][R4.64+0xf0] ;  /* 0x0000f00604124981 */ /* 0x000f22000c1e1900 */
[----:B------:R-:W-:-:S03]  /*0a70*/  @P3 LOP3.LUT R6, R6, R17, RZ, 0x3c, !PT ;  /* 0x0000001106063212 */ /* 0x000fc600078e3cff */
        /* <DEDUP_REMOVED lines=10> */
[----:B----4-:R-:W-:-:S03]  /*0b20*/  @P4 LOP3.LUT R9, R9, R18, RZ, 0x3c, !PT ;  /* 0x0000001209094212 */ /* 0x010fc600078e3cff */
[----:B------:R-:W4:Y:S01]  /*0b30*/  @P5 LDG.E R18, desc[UR6][R4.64+0x10c] ;  /* 0x00010c0604125981 */ /* 0x000f22000c1e1900 */
[----:B------:R-:W-:-:S03]  /*0b40*/  @P4 LOP3.LUT R6, R6, R17, RZ, 0x3c, !PT ;  /* 0x0000001106064212 */ /* 0x000fc600078e3cff */
[----:B------:R-:W4:Y:S01]  /*0b50*/  @P5 LDG.E R17, desc[UR6][R4.64+0x110] ;  /* 0x0001100604115981 */ /* 0x000f22000c1e1900 */
[----:B------:R-:W-:-:S03]  /*0b60*/  @P4 LOP3.LUT R20, R20, R23, RZ, 0x3c, !PT ;  /* 0x0000001714144212 */ /* 0x000fc600078e3cff */
[----:B------:R-:W4:Y:S01]  /*0b70*/  @P6 LDG.E R23, desc[UR6][R4.64+0x11c] ;  /* 0x00011c0604176981 */ /* 0x000f22000c1e1900 */
[----:B------:R-:W-:-:S03]  /*0b80*/  @P5 LOP3.LUT R9, R9, R26, RZ, 0x3c, !PT ;  /* 0x0000001a09095212 */ /* 0x000fc600078e3cff */
        /* <DEDUP_REMOVED lines=9> */
[----:B------:R-:W4:Y:S04]  /*0c20*/  @P6 LDG.E R17, desc[UR6][R4.64+0x124] ;  /* 0x0001240604116981 */ /* 0x000f28000c1e1900 */
[----:B------:R-:W4:Y:S01]  /*0c30*/  @P6 LDG.E R18, desc[UR6][R4.64+0x128] ;  /* 0x0001280604126981 */ /* 0x000f22000c1e1900 */
[----:B------:R-:W-:Y:S02]  /*0c40*/  @P6 LOP3.LUT R6, R6, R23, RZ, 0x3c, !PT ;  /* 0x0000001706066212 */ /* 0x000fe400078e3cff */
[----:B------:R-:W-:Y:S01]  /*0c50*/  @P6 LOP3.LUT R7, R7, R26, RZ, 0x3c, !PT ;  /* 0x0000001a07076212 */ /* 0x000fe200078e3cff */
[----:B------:R-:W4:Y:S04]  /*0c60*/  @P0 LDG.E R23, desc[UR6][R4.64+0x130] ;  /* 0x0001300604170981 */ /* 0x000f28000c1e1900 */
[----:B------:R-:W4:Y:S01]  /*0c70*/  @P0 LDG.E R26, desc[UR6][R4.64+0x13c] ;  /* 0x00013c06041a0981 */ /* 0x000f22000c1e1900 */
[----:B---3--:R-:W-:-:S03]  /*0c80*/  @P5 LOP3.LUT R21, R21, R22, RZ, 0x3c, !PT ;  /* 0x0000001615155212 */ /* 0x008fc600078e3cff */
[----:B------:R-:W3:Y:S01]  /*0c90*/  @P0 LDG.E R22, desc[UR6][R4.64+0x12c] ;  /* 0x00012c0604160981 */ /* 0x000ee2000c1e1900 */
[----:B--2---:R-:W-:-:S03]  /*0ca0*/  @P6 LOP3.LUT R9, R9, R24, RZ, 0x3c, !PT ;  /* 0x0000001809096212 */ /* 0x004fc600078e3cff */
[----:B------:R-:W2:Y:S01]  /*0cb0*/  @P0 LDG.E R24, desc[UR6][R4.64+0x134] ;  /* 0x0001340604180981 */ /* 0x000ea2000c1e1900 */
[----:B------:R-:W-:-:S04]  /*0cc0*/  UIADD3 UR4, UPT, UPT, UR4, 0x10, URZ ;  /* 0x0000001004047890 */ /* 0x000fc8000fffe0ff */
[----:B------:R-:W-:Y:S01]  /*0cd0*/  UISETP.NE.AND UP0, UPT, UR4, 0x20, UPT ;  /* 0x000000200400788c */ /* 0x000fe2000bf05270 */
[----:B----4-:R-:W-:Y:S02]  /*0ce0*/  @P6 LOP3.LUT R20, R20, R17, RZ, 0x3c, !PT ;  /* 0x0000001114146212 */ /* 0x010fe400078e3cff */
[----:B------:R-:W-:Y:S02]  /*0cf0*/  @P6 LOP3.LUT R21, R21, R18, RZ, 0x3c, !PT ;  /* 0x0000001215156212 */ /* 0x000fe400078e3cff */
[----:B------:R-:W-:Y:S02]  /*0d00*/  @P0 LOP3.LUT R20, R20, R25, RZ, 0x3c, !PT ;  /* 0x0000001914140212 */ /* 0x000fe400078e3cff */
[----:B------:R-:W-:Y:S02]  /*0d10*/  @P0 LOP3.LUT R6, R6, R23, RZ, 0x3c, !PT ;  /* 0x0000001706060212 */ /* 0x000fe400078e3cff */
[----:B------:R-:W-:Y:S02]  /*0d20*/  @P0 LOP3.LUT R21, R21, R26, RZ, 0x3c, !PT ;  /* 0x0000001a15150212 */ /* 0x000fe400078e3cff */
[----:B---3--:R-:W-:-:S02]  /*0d30*/  @P0 LOP3.LUT R9, R9, R22, RZ, 0x3c, !PT ;  /* 0x0000001609090212 */ /* 0x008fc400078e3cff */
[----:B--2---:R-:W-:Y:S01]  /*0d40*/  @P0 LOP3.LUT R7, R7, R24, RZ, 0x3c, !PT ;  /* 0x0000001807070212 */ /* 0x004fe200078e3cff */
[----:B------:R-:W-:Y:S06]  /*0d50*/  BRA.U UP0, `(.L_x_4) ;  /* 0xfffffff5004c7547 */ /* 0x000fec000b83ffff */
[----:B------:R-:W-:-:S05]  /*0d60*/  VIADD R14, R14, 0x1 ;  /* 0x000000010e0e7836 */ /* 0x000fca0000000000 */
[----:B------:R-:W-:-:S13]  /*0d70*/  ISETP.NE.AND P0, PT, R14, 0x5, PT ;  /* 0x000000050e00780c */ /* 0x000fda0003f05270 */
[----:B------:R-:W-:Y:S05]  /*0d80*/  @P0 BRA `(.L_x_5) ;  /* 0xfffffff400300947 */ /* 0x000fea000383ffff */
[----:B------:R0:W-:Y:S01]  /*0d90*/  STL [R1+0x4], R9 ;  /* 0x0000040901007387 */ /* 0x0001e20000100800 */
[----:B------:R-:W-:-:S03]  /*0da0*/  ISETP.NE.U32.AND P0, PT, R19, 0x1, PT ;  /* 0x000000011300780c */ /* 0x000fc60003f05070 */
[----:B------:R0:W-:Y:S01]  /*0db0*/  STL.64 [R1+0x8], R6 ;  /* 0x0000080601007387 */ /* 0x0001e20000100a00 */
[----:B------:R-:W-:-:S03]  /*0dc0*/  ISETP.NE.AND.EX P0, PT, RZ, RZ, PT, P0 ;  /* 0x000000ffff00720c */ /* 0x000fc60003f05300 */
[----:B------:R0:W-:Y:S10]  /*0dd0*/  STL.64 [R1+0x10], R20 ;  /* 0x0000101401007387 */ /* 0x0001f40000100a00 */
[----:B------:R-:W-:Y:S05]  /*0de0*/  @!P0 BRA `(.L_x_3) ;  /* 0x0000001800048947 */ /* 0x000fea0003800000 */
[----:B------:R-:W-:Y:S01]  /*0df0*/  UMOV UR4, URZ ;  /* 0x000000ff00047c82 */ /* 0x000fe20008000000 */
[----:B------:R-:W-:Y:S01]  /*0e00*/  UMOV UR5, URZ ;  /* 0x000000ff00057c82 */ /* 0x000fe20008000000 */
[----:B------:R-:W-:Y:S02]  /*0e10*/  IMAD.MOV.U32 R14, RZ, RZ, RZ ;  /* 0x000000ffff0e7224 */ /* 0x000fe400078e00ff */
[----:B0-----:R-:W-:Y:S02]  /*0e20*/  IMAD.MOV.U32 R9, RZ, RZ, RZ ;  /* 0x000000ffff097224 */ /* 0x001fe400078e00ff */
[----:B------:R-:W-:Y:S02]  /*0e30*/  IMAD.U32 R21, RZ, RZ, UR4 ;  /* 0x00000004ff157e24 */ /* 0x000fe4000f8e00ff */
[----:B------:R-:W-:Y:S02]  /*0e40*/  IMAD.U32 R20, RZ, RZ, UR5 ;  /* 0x00000005ff147e24 */ /* 0x000fe4000f8e00ff */
[----:B------:R-:W-:-:S02]  /*0e50*/  IMAD.U32 R7, RZ, RZ, UR4 ;  /* 0x00000004ff077e24 */ /* 0x000fc4000f8e00ff */
[----:B------:R-:W-:-:S07]  /*0e60*/  IMAD.U32 R6, RZ, RZ, UR5 ;  /* 0x00000005ff067e24 */ /* 0x000fce000f8e00ff */
.L_x_7:
[----:B------:R-:W-:-:S06]  /*0e70*/  IMAD R15, R14, 0x4, R1 ;  /* 0x000000040e0f7824 */ /* 0x000fcc00078e0201 */
[----:B------:R-:W5:Y:S01]  /*0e80*/  LDL R15, [R15+0x4] ;  /* 0x000004000f0f7983 */ /* 0x000f620000100800 */
[----:B------:R-:W-:Y:S01]  /*0e90*/  IMAD.SHL.U32 R16, R14, 0x20, RZ ;  /* 0x000000200e107824 */ /* 0x000fe200078e00ff */
[----:B------:R-:W-:-:S06]  /*0ea0*/  UMOV UR4, URZ ;  /* 0x000000ff00047c82 */ /* 0x000fcc0008000000 */
.L_x_6:
        /* <DEDUP_REMOVED lines=181> */
[----:B------:R-:W-:Y:S05]  /*1a00*/  @P0 BRA `(.L_x_3) ;  /* 0x0000000800fc0947 */ /* 0x000fea0003800000 */
[----:B------:R-:W-:Y:S01]  /*1a10*/  UMOV UR4, URZ ;  /* 0x000000ff00047c82 */ /* 0x000fe20008000000 */
[----:B------:R-:W-:Y:S01]  /*1a20*/  UMOV UR5, URZ ;  /* 0x000000ff00057c82 */ /* 0x000fe20008000000 */
[----:B------:R-:W-:Y:S02]  /*1a30*/  IMAD.MOV.U32 R14, RZ, RZ, RZ ;  /* 0x000000ffff0e7224 */ /* 0x000fe400078e00ff */
[----:B-1----:R-:W-:Y:S02]  /*1a40*/  IMAD.MOV.U32 R9, RZ, RZ, RZ ;  /* 0x000000ffff097224 */ /* 0x002fe400078e00ff */
[----:B------:R-:W-:Y:S02]  /*1a50*/  IMAD.U32 R21, RZ, RZ, UR4 ;  /* 0x00000004ff157e24 */ /* 0x000fe4000f8e00ff */
[----:B------:R-:W-:Y:S02]  /*1a60*/  IMAD.U32 R20, RZ, RZ, UR5 ;  /* 0x00000005ff147e24 */ /* 0x000fe4000f8e00ff */
[----:B------:R-:W-:-:S02]  /*1a70*/  IMAD.U32 R7, RZ, RZ, UR4 ;  /* 0x00000004ff077e24 */ /* 0x000fc4000f8e00ff */
[----:B------:R-:W-:-:S07]  /*1a80*/  IMAD.U32 R6, RZ, RZ, UR5 ;  /* 0x00000005ff067e24 */ /* 0x000fce000f8e00ff */
.L_x_9:
[----:B------:R-:W-:-:S06]  /*1a90*/  IMAD R15, R14, 0x4, R1 ;  /* 0x000000040e0f7824 */ /* 0x000fcc00078e0201 */
[----:B------:R-:W5:Y:S01]  /*1aa0*/  LDL R15, [R15+0x4] ;  /* 0x000004000f0f7983 */ /* 0x000f620000100800 */
[----:B------:R-:W-:Y:S01]  /*1ab0*/  IMAD.SHL.U32 R16, R14, 0x20, RZ ;  /* 0x000000200e107824 */ /* 0x000fe200078e00ff */
[----:B------:R-:W-:-:S06]  /*1ac0*/  UMOV UR4, URZ ;  /* 0x000000ff00047c82 */ /* 0x000fcc0008000000 */
.L_x_8:
        /* <DEDUP_REMOVED lines=10> */
[----:B------:R-:W4:Y:S04]  /*1b70*/  @P3 LDG.E R26, desc[UR6][R4.64+0x4c] ;  /* 0x00004c06041a3981 */ /* 0x000f28000c1e1900 */
[----:B------:R-:W4:Y:S04]  /*1b80*/  @!P0 LDG.E R17, desc[UR6][R4.64+0x4] ;  /* 0x0000040604118981 */ /* 0x000f28000c1e1900 */
[----:B------:R-:W4:Y:S04]  /*1b90*/  @!P0 LDG.E R19, desc[UR6][R4.64+0xc] ;  /* 0x00000c0604138981 */ /* 0x000f28000c1e1900 */
[----:B------:R-:W4:Y:S01]  /*1ba0*/  @P3 LDG.E R25, desc[UR6][R4.64+0x40] ;  /* 0x0000400604193981 */ /* 0x000f22000c1e1900 */
[----:B--2---:R-:W-:-:S03]  /*1bb0*/  @!P0 LOP3.LUT R21, R21, R18, RZ, 0x3c, !PT ;  /* 0x0000001215158212 */ /* 0x004fc600078e3cff */
[----:B------:R-:W2:Y:S01]  /*1bc0*/  @!P0 LDG.E R18, desc[UR6][R4.64] ;  /* 0x0000000604128981 */ /* 0x000ea2000c1e1900 */
[----:B---3--:R-:W-:-:S03]  /*1bd0*/  @P1 LOP3.LUT R21, R21, R22, RZ, 0x3c, !PT ;  /* 0x0000001615151212 */ /* 0x008fc600078e3cff */
[----:B------:R-:W3:Y:S01]  /*1be0*/  @!P0 LDG.E R22, desc[UR6][R4.64+0x8] ;  /* 0x0000080604168981 */ /* 0x000ee2000c1e1900 */
[----:B----4-:R-:W-:-:S03]  /*1bf0*/  @P2 LOP3.LUT R21, R21, R24, RZ, 0x3c, !PT ;  /* 0x0000001815152212 */ /* 0x010fc600078e3cff */
[----:B------:R-:W4:Y:S01]  /*1c00*/  @P4 LDG.E R24, desc[UR6][R4.64+0x60] ;  /* 0x0000600604184981 */ /* 0x000f22000c1e1900 */
[----:B------:R-:W-:-:S03]  /*1c10*/  @P3 LOP3.LUT R21, R21, R26, RZ, 0x3c, !PT ;  /* 0x0000001a15153212 */ /* 0x000fc600078e3cff */
[----:B------:R-:W4:Y:S01]  /*1c20*/  @P5 LDG.E R26, desc[UR6][R4.64+0x74] ;  /* 0x00007406041a5981 */ /* 0x000f22000c1e1900 */
[----:B------:R-:W-:-:S03]  /*1c30*/  @!P0 LOP3.LUT R6, R6, R17, RZ, 0x3c, !PT ;  /* 0x0000001106068212 */ /* 0x000fc600078e3cff */
[----:B------:R-:W4:Y:S01]  /*1c40*/  @P1 LDG.E R17, desc[UR6][R4.64+0x18] ;  /* 0x0000180604111981 */ /* 0x000f22000c1e1900 */
[----:B------:R-:W-:-:S03]  /*1c50*/  @!P0 LOP3.LUT R20, R20, R19, RZ, 0x3c, !PT ;  /* 0x0000001314148212 */ /* 0x000fc600078e3cff */
[----:B------:R-:W4:Y:S01]  /*1c60*/  @P1 LDG.E R19, desc[UR6][R4.64+0x20] ;  /* 0x0000200604131981 */ /* 0x000f22000c1e1900 */
[----:B--2---:R-:W-:-:S03]  /*1c70*/  @!P0 LOP3.LUT R9, R9, R18, RZ, 0x3c, !PT ;  /* 0x0000001209098212 */ /* 0x004fc600078e3cff */
[----:B------:R-:W2:Y:S01]  /*1c80*/  @P1 LDG.E R18, desc[UR6][R4.64+0x14] ;  /* 0x0000140604121981 */ /* 0x000ea2000c1e1900 */
[----:B---3--:R-:W-:-:S03]  /*1c90*/  @!P0 LOP3.LUT R7, R7, R22, RZ, 0x3c, !PT ;  /* 0x0000001607078212 */ /* 0x008fc600078e3cff */
[----:B------:R-:W3:Y:S01]  /*1ca0*/  @P1 LDG.E R22, desc[UR6][R4.64+0x1c] ;  /* 0x00001c0604161981 */ /* 0x000ee2000c1e1900 */
[----:B----4-:R-:W-:-:S03]  /*1cb0*/  @P4 LOP3.LUT R21, R21, R24, RZ, 0x3c, !PT ;  /* 0x0000001815154212 */ /* 0x010fc600078e3cff */
[----:B------:R-:W4:Y:S01]  /*1cc0*/  @P2 LDG.E R24, desc[UR6][R4.64+0x28] ;  /* 0x0000280604182981 */ /* 0x000f22000c1e1900 */
[----:B------:R-:W-:-:S03]  /*1cd0*/  @P1 LOP3.LUT R6, R6, R17, RZ, 0x3c, !PT ;  /* 0x0000001106061212 */ /* 0x000fc600078e3cff */
[----:B------:R-:W4:Y:S01]  /*1ce0*/  @P2 LDG.E R17, desc[UR6][R4.64+0x2c] ;  /* 0x00002c0604112981 */ /* 0x000f22000c1e1900 */
[----:B------:R-:W-:-:S03]  /*1cf0*/  @P1 LOP3.LUT R20, R20, R19, RZ, 0x3c, !PT ;  /* 0x0000001314141212 */ /* 0x000fc600078e3cff */
        /* <DEDUP_REMOVED lines=9> */
[----:B------:R-:W-:Y:S02]  /*1d90*/  @P2 LOP3.LUT R20, R20, R19, RZ, 0x3c, !PT ;  /* 0x0000001314142212 */ /* 0x000fe400078e3cff */
[----:B------:R-:W-:Y:S01]  /*1da0*/  @P3 LOP3.LUT R6, R6, R25, RZ, 0x3c, !PT ;  /* 0x0000001906063212 */ /* 0x000fe200078e3cff */
        /* <DEDUP_REMOVED lines=20> */
[----:B------:R-:W-:Y:S02]  /*1ef0*/  LOP3.LUT P0, RZ, R23, 0x80, RZ, 0xc0, !PT ;  /* 0x0000008017ff7812 */ /* 0x000fe4000780c0ff */
[----:B------:R-:W-:Y:S02]  /*1f00*/  @P5 LOP3.LUT R21, R21, R26, RZ, 0x3c, !PT ;  /* 0x0000001a15155212 */ /* 0x000fe400078e3cff */
[----:B------:R-:W4:Y:S01]  /*1f10*/  @P6 LDG.E R26, desc[UR6][R4.64+0x88] ;  /* 0x00008806041a6981 */ /* 0x000f22000c1e1900 */
[----:B------:R-:W-:-:S03]  /*1f20*/  @P5 LOP3.LUT R6, R6, R17, RZ, 0x3c, !PT ;  /* 0x0000001106065212 */ /* 0x000fc600078e3cff */
[----:B------:R-:W4:Y:S01]  /*1f30*/  @P6 LDG.E R17, desc[UR6][R4.64+0x84] ;  /* 0x0000840604116981 */ /* 0x000f22000c1e1900 */
[----:B------:R-:W-:-:S04]  /*1f40*/  @P5 LOP3.LUT R20, R20, R19, RZ, 0x3c, !PT ;  /* 0x0000001314145212 */ /* 0x000fc800078e3cff */
        /* <DEDUP_REMOVED lines=9> */
[----:B------:R-:W-:Y:S02]  /*1fe0*/  @P6 LOP3.LUT R21, R21, R26, RZ, 0x3c, !PT ;  /* 0x0000001a15156212 */ /* 0x000fe400078e3cff */
[----:B------:R-:W-:Y:S02]  /*1ff0*/  @P6 LOP3.LUT R20, R20, R17, RZ, 0x3c, !PT ;  /* 0x0000001114146212 */ /* 0x000fe400078e3cff */
[----:B------:R-:W-:Y:S02]  /*2000*/  @P0 LOP3.LUT R6, R6, R19, RZ, 0x3c, !PT ;  /* 0x0000001306060212 */ /* 0x000fe400078e3cff */
[----:B------:R-:W-:Y:S02]  /*2010*/  @P0 LOP3.LUT R20, R20, R25, RZ, 0x3c, !PT ;  /* 0x0000001914140212 */ /* 0x000fe400078e3cff */
[----:B--2---:R-:W-:Y:S02]  /*2020*/  @P0 LOP3.LUT R9, R9, R18, RZ, 0x3c, !PT ;  /* 0x0000001209090212 */ /* 0x004fe400078e3cff */
[----:B---3--:R-:W-:-:S02]  /*2030*/  @P0 LOP3.LUT R7, R7, R22, RZ, 0x3c, !PT ;  /* 0x0000001607070212 */ /* 0x008fc400078e3cff */
[----:B----4-:R-:W-:Y:S02]  /*2040*/  @P0 LOP3.LUT R21, R21, R24, RZ, 0x3c, !PT ;  /* 0x0000001815150212 */ /* 0x010fe400078e3cff */
[----:B------:R-:W-:-:S13]  /*2050*/  R2P PR, R23.B1, 0x7f ;  /* 0x0000007f17007804 */ /* 0x000fda0000001000 */
[----:B------:R-:W2:Y:S04]  /*2060*/  @P0 LDG.E R22, desc[UR6][R4.64+0xa0] ;  /* 0x0000a00604160981 */ /* 0x000ea8000c1e1900 */
[----:B------:R-:W3:Y:S04]  /*2070*/  @P0 LDG.E R17, desc[UR6][R4.64+0xa4] ;  /* 0x0000a40604110981 */ /* 0x000ee8000c1e1900 */
[----:B------:R-:W4:Y:S04]  /*2080*/  @P0 LDG.E R19, desc[UR6][R4.64+0xac] ;  /* 0x0000ac0604130981 */ /* 0x000f28000c1e1900 */
        /* <DEDUP_REMOVED lines=14> */
[----:B------:R-:W-:Y:S02]  /*2170*/  LOP3.LUT P0, RZ, R23, 0x8000, RZ, 0xc0, !PT ;  /* 0x0000800017ff7812 */ /* 0x000fe4000780c0ff */
        /* <DEDUP_REMOVED lines=22> */
[----:B------:R-:W-:Y:S01]  /*22e0*/  @P2 LOP3.LUT R21, R21, R24, RZ, 0x3c, !PT ;  /* 0x0000001815152212 */ /* 0x000fe200078e3cff */
[----:B------:R-:W4:Y:S04]  /*22f0*/  @P4 LDG.E R23, desc[UR6][R4.64+0xfc] ;  /* 0x0000fc0604174981 */ /* 0x000f28000c1e1900 */
        /* <DEDUP_REMOVED lines=12> */
[----:B------:R-:W3:Y:S01]  /*23c0*/  @P5 LDG.E R23, desc[UR6][R4.64+0x110] ;  /* 0x0001100604175981 */ /* 0x000ee2000c1e1900 */
[----:B------:R-:W-:-:S03]  /*23d0*/  @P4 LOP3.LUT R9, R9, R24, RZ, 0x3c, !PT ;  /* 0x0000001809094212 */ /* 0x000fc600078e3cff */
[----:B------:R-:W3:Y:S01]  /*23e0*/  @P5 LDG.E R24, desc[UR6][R4.64+0x10c] ;  /* 0x00010c0604185981 */ /* 0x000ee2000c1e1900 */
[----:B------:R-:W-:-:S03]  /*23f0*/  @P4 LOP3.LUT R21, R21, R18, RZ, 0x3c, !PT ;  /* 0x0000001215154212 */ /* 0x000fc600078e3cff */
[----:B------:R-:W3:Y:S01]  /*2400*/  @P6 LDG.E R18, desc[UR6][R4.64+0x120] ;  /* 0x0001200604126981 */ /* 0x000ee2000c1e1900 */
[----:B------:R-:W-:-:S03]  /*2410*/  @P5 LOP3.LUT R21, R21, R26, RZ, 0x3c, !PT ;  /* 0x0000001a15155212 */ /* 0x000fc600078e3cff */
[----:B------:R-:W3:Y:S01]  /*2420*/  @P0 LDG.E R26, desc[UR6][R4.64+0x134] ;  /* 0x00013406041a0981 */ /* 0x000ee2000c1e1900 */
[----:B--2---:R-:W-:-:S03]  /*2430*/  @P5 LOP3.LUT R9, R9, R22, RZ, 0x3c, !PT ;  /* 0x0000001609095212 */ /* 0x004fc600078e3cff */
[----:B------:R-:W2:Y:S01]  /*2440*/  @P6 LDG.E R22, desc[UR6][R4.64+0x128] ;  /* 0x0001280604166981 */ /* 0x000ea2000c1e1900 */
[----:B------:R-:W-:-:S03]  /*2450*/  @P6 LOP3.LUT R9, R9, R28, RZ, 0x3c, !PT ;  /* 0x0000001c09096212 */ /* 0x000fc600078e3cff */
[----:B------:R-:W2:Y:S01]  /*2460*/  @P0 LDG.E R28, desc[UR6][R4.64+0x13c] ;  /* 0x00013c06041c0981 */ /* 0x000ea2000c1e1900 */
[----:B----4-:R-:W-:-:S03]  /*2470*/  @P5 LOP3.LUT R6, R6, R19, RZ, 0x3c, !PT ;  /* 0x0000001306065212 */ /* 0x010fc600078e3cff */
[----:B------:R-:W4:Y:S01]  /*2480*/  @P6 LDG.E R19, desc[UR6][R4.64+0x124] ;  /* 0x0001240604136981 */ /* 0x000f22000c1e1900 */
[----:B---3--:R-:W-:Y:S02]  /*2490*/  @P5 LOP3.LUT R20, R20, R23, RZ, 0x3c, !PT ;  /* 0x0000001714145212 */ /* 0x008fe400078e3cff */
[----:B------:R-:W-:Y:S01]  /*24a0*/  @P6 LOP3.LUT R6, R6, R17, RZ, 0x3c, !PT ;  /* 0x0000001106066212 */ /* 0x000fe200078e3cff */
[----:B------:R-:W3:Y:S01]  /*24b0*/  @P0 LDG.E R23, desc[UR6][R4.64+0x138] ;  /* 0x0001380604170981 */ /* 0x000ee2000c1e1900 */
[----:B------:R-:W-:-:S03]  /*24c0*/  @P5 LOP3.LUT R7, R7, R24, RZ, 0x3c, !PT ;  /* 0x0000001807075212 */ /* 0x000fc600078e3cff */
[----:B------:R-:W3:Y:S04]  /*24d0*/  @P0 LDG.E R24, desc[UR6][R4.64+0x12c] ;  /* 0x00012c0604180981 */ /* 0x000ee8000c1e1900 */
[----:B------:R-:W3:Y:S01]  /*24e0*/  @P0 LDG.E R17, desc[UR6][R4.64+0x130] ;  /* 0x0001300604110981 */ /* 0x000ee2000c1e1900 */
[----:B------:R-:W-:-:S04]  /*24f0*/  UIADD3 UR4, UPT, UPT, UR4, 0x10, URZ ;  /* 0x0000001004047890 */ /* 0x000fc8000fffe0ff */
[----:B------:R-:W-:Y:S01]  /*2500*/  UISETP.NE.AND UP0, UPT, UR4, 0x20, UPT ;  /* 0x000000200400788c */ /* 0x000fe2000bf05270 */
[----:B------:R-:W-:-:S04]  /*2510*/  @P6 LOP3.LUT R7, R7, R18, RZ, 0x3c, !PT ;  /* 0x0000001207076212 */ /* 0x000fc800078e3cff */
[----:B------:R-:W-:Y:S02]  /*2520*/  @P0 LOP3.LUT R7, R7, R26, RZ, 0x3c, !PT ;  /* 0x0000001a07070212 */ /* 0x000fe400078e3cff */
[----:B--2---:R-:W-:-:S04]  /*2530*/  @P6 LOP3.LUT R21, R21, R22, RZ, 0x3c, !PT ;  /* 0x0000001615156212 */ /* 0x004fc800078e3cff */
[----:B------:R-:W-:Y:S02]  /*2540*/  @P0 LOP3.LUT R21, R21, R28, RZ, 0x3c, !PT ;  /* 0x0000001c15150212 */ /* 0x000fe400078e3cff */
[----:B----4-:R-:W-:-:S04]  /*2550*/  @P6 LOP3.LUT R20, R20, R19, RZ, 0x3c, !PT ;  /* 0x0000001314146212 */ /* 0x010fc800078e3cff */
[----:B---3--:R-:W-:Y:S02]  /*2560*/  @P0 LOP3.LUT R20, R20, R23, RZ, 0x3c, !PT ;  /* 0x0000001714140212 */ /* 0x008fe400078e3cff */
[----:B------:R-:W-:Y:S02]  /*2570*/  @P0 LOP3.LUT R9, R9, R24, RZ, 0x3c, !PT ;  /* 0x0000001809090212 */ /* 0x000fe400078e3cff */
[----:B------:R-:W-:Y:S01]  /*2580*/  @P0 LOP3.LUT R6, R6, R17, RZ, 0x3c, !PT ;  /* 0x0000001106060212 */ /* 0x000fe200078e3cff */
[----:B------:R-:W-:Y:S06]  /*2590*/  BRA.U UP0, `(.L_x_8) ;  /* 0xfffffff5004c7547 */ /* 0x000fec000b83ffff */
[----:B------:R-:W-:-:S05]  /*25a0*/  VIADD R14, R14, 0x1 ;  /* 0x000000010e0e7836 */ /* 0x000fca0000000000 */
[----:B------:R-:W-:-:S13]  /*25b0*/  ISETP.NE.AND P0, PT, R14, 0x5, PT ;  /* 0x000000050e00780c */ /* 0x000fda0003f05270 */
[----:B------:R-:W-:Y:S05]  /*25c0*/  @P0 BRA `(.L_x_9) ;  /* 0xfffffff400300947 */ /* 0x000fea000383ffff */
[----:B------:R2:W-:Y:S04]  /*25d0*/  STL [R1+0x4], R9 ;  /* 0x0000040901007387 */ /* 0x0005e80000100800 */
[----:B------:R2:W-:Y:S04]  /*25e0*/  STL.64 [R1+0x8], R6 ;  /* 0x0000080601007387 */ /* 0x0005e80000100a00 */
[----:B------:R2:W-:Y:S02]  /*25f0*/  STL.64 [R1+0x10], R20 ;  /* 0x0000101401007387 */ /* 0x0005e40000100a00 */
.L_x_3:
[----:B------:R-:W-:Y:S05]  /*2600*/  BSYNC.RECONVERGENT B1 ;  /* 0x0000000000017941 */ /* 0x000fea0003800200 */
.L_x_2:
[----:B------:R-:W-:Y:S01]  /*2610*/  ISETP.GT.U32.AND P0, PT, R10, 0x3, PT ;  /* 0x000000030a00780c */ /* 0x000fe20003f04070 */
[----:B------:R-:W-:Y:S01]  /*2620*/  VIADD R8, R8, 0x1 ;  /* 0x0000000108087836 */ /* 0x000fe20000000000 */
[--C-:B------:R-:W-:Y:S02]  /*2630*/  SHF.R.U64 R10, R10, 0x2, R11.reuse ;  /* 0x000000020a0a7819 */ /* 0x100fe4000000120b */
[----:B------:R-:W-:Y:S02]  /*2640*/  ISETP.GT.U32.AND.EX P0, PT, R11, RZ, PT, P0 ;  /* 0x000000ff0b00720c */ /* 0x000fe40003f04100 */
[----:B------:R-:W-:-:S11]  /*2650*/  SHF.R.U32.HI R11, RZ, 0x2, R11 ;  /* 0x00000002ff0b7819 */ /* 0x000fd6000001160b */
[----:B------:R-:W-:Y:S05]  /*2660*/  @P0 BRA `(.L_x_10) ;  /* 0xffffffd800cc0947 */ /* 0x000fea000383ffff */
.L_x_1:
[----:B------:R-:W-:Y:S05]  /*2670*/  BSYNC.RECONVERGENT B0 ;  /* 0x0000000000007941 */ /* 0x000fea0003800200 */
.L_x_0:
[----:B------:R-:W3:Y:S01]  /*2680*/  S2R R11, SR_TID.X ;  /* 0x00000000000b7919 */ /* 0x000ee20000002100 */
[----:B------:R-:W4:Y:S01]  /*2690*/  S2UR UR5, SR_CgaCtaId ;  /* 0x00000000000579c3 */ /* 0x000f220000008800 */
[----:B------:R-:W-:Y:S01]  /*26a0*/  UMOV UR4, 0x400 ;  /* 0x0000040000047882 */ /* 0x000fe20000000000 */
[----:B------:R-:W-:Y:S01]  /*26b0*/  IMAD R3, R12, -0x658354e5, R13 ;  /* 0x9a7cab1b0c037824 */ /* 0x000fe200078e020d */
[----:B------:R-:W-:Y:S01]  /*26c0*/  CS2R R4, SRZ ;  /* 0x0000000000047805 */ /* 0x000fe2000001ff00 */
[----:B-1----:R-:W-:Y:S02]  /*26d0*/  IMAD.MOV.U32 R8, RZ, RZ, R6 ;  /* 0x000000ffff087224 */ /* 0x002fe400078e0006 */
[----:B0-2---:R-:W-:Y:S02]  /*26e0*/  IMAD.MOV.U32 R6, RZ, RZ, R20 ;  /* 0x000000ffff067224 */ /* 0x005fe400078e0014 */
[----:B------:R-:W-:Y:S01]  /*26f0*/  VIADD R3, R3, 0x6a788e ;  /* 0x006a788e03037836 */ /* 0x000fe20000000000 */
[----:B----4-:R-:W-:-:S03]  /*2700*/  ULEA UR4, UR5, UR4, 0x18 ;  /* 0x0000000405047291 */ /* 0x010fc6000f8ec0ff */
[----:B------:R-:W-:-:S03]  /*2710*/  UMOV UR5, 0x1388 ;  /* 0x0000138800057882 */ /* 0x000fc60000000000 */
[----:B---3--:R-:W-:Y:S01]  /*2720*/  LEA R10, R11, UR4, 0x3 ;  /* 0x000000040b0a7c11 */ /* 0x008fe2000f8e18ff */
[----:B------:R-:W-:-:S04]  /*2730*/  UMOV UR4, URZ ;  /* 0x000000ff00047c82 */ /* 0x000fc80008000000 */
[----:B------:R0:W-:Y:S02]  /*2740*/  STS.64 [R10], RZ ;  /* 0x000000ff0a007388 */ /* 0x0001e40000000a00 */
.L_x_19:
[----:B------:R-:W-:Y:S01]  /*2750*/  SHF.R.U32.HI R2, RZ, 0x2, R9 ;  /* 0x00000002ff027819 */ /* 0x000fe20000011609 */
[----:B------:R-:W-:Y:S01]  /*2760*/  IMAD.MOV.U32 R16, RZ, RZ, 0x2f800000 ;  /* 0x2f800000ff107424 */ /* 0x000fe200078e00ff */
[----:B-1----:R-:W-:Y:S01]  /*2770*/  SHF.R.U32.HI R13, RZ, 0x2, R8 ;  /* 0x00000002ff0d7819 */ /* 0x002fe20000011608 */
[----:B------:R-:W-:Y:S01]  /*2780*/  UIADD3 UR5, UP0, UPT, UR5, -0x4, URZ ;  /* 0xfffffffc05057890 */ /* 0x000fe2000ff1e0ff */
[----:B------:R-:W-:Y:S01]  /*2790*/  LOP3.LUT R2, R2, R9, RZ, 0x3c, !PT ;  /* 0x0000000902027212 */ /* 0x000fe200078e3cff */
[----:B------:R-:W-:Y:S01]  /*27a0*/  IMAD.SHL.U32 R9, R21, 0x10, RZ ;  /* 0x0000001015097824 */ /* 0x000fe200078e00ff */
[----:B------:R-:W-:Y:S01]  /*27b0*/  LOP3.LUT R13, R13, R8, RZ, 0x3c, !PT ;  /* 0x000000080d0d7212 */ /* 0x000fe200078e3cff */
[----:B------:R-:W-:Y:S01]  /*27c0*/  UIADD3.X UR4, UPT, UPT, UR4, -0x1, URZ, UP0, !UPT ;  /* 0xffffffff04047890 */ /* 0x000fe200087fe4ff */
[----:B------:R-:W-:Y:S01]  /*27d0*/  SHF.R.U32.HI R14, RZ, 0x2, R7 ;  /* 0x00000002ff0e7819 */ /* 0x000fe20000011607 */
[----:B------:R-:W-:Y:S01]  /*27e0*/  IMAD.SHL.U32 R12, R2, 0x2, RZ ;  /* 0x00000002020c7824 */ /* 0x000fe200078e00ff */
[----:B------:R-:W-:Y:S01]  /*27f0*/  UISETP.NE.U32.AND UP0, UPT, UR5, URZ, UPT ;  /* 0x000000ff0500728c */ /* 0x000fe2000bf05070 */
[----:B------:R-:W-:Y:S01]  /*2800*/  BSSY.RECONVERGENT B0, `(.L_x_11) ;  /* 0x0000051000007945 */ /* 0x000fe20003800200 */
[----:B------:R-:W-:-:S02]  /*2810*/  LOP3.LUT R14, R14, R7, RZ, 0x3c, !PT ;  /* 0x000000070e0e7212 */ /* 0x000fc400078e3cff */
[----:B------:R-:W-:Y:S01]  /*2820*/  LOP3.LUT R12, R2, R12, R9, 0x96, !PT ;  /* 0x0000000c020c7212 */ /* 0x000fe200078e9609 */
[----:B------:R-:W-:Y:S01]  /*2830*/  IMAD.SHL.U32 R9, R13, 0x2, RZ ;  /* 0x000000020d097824 */ /* 0x000fe200078e00ff */
[----:B------:R-:W-:Y:S02]  /*2840*/  UISETP.NE.AND.EX UP0, UPT, UR4, URZ, UPT, UP0 ;  /* 0x000000ff0400728c */ /* 0x000fe4000bf05300 */
[----:B------:R-:W-:-:S04]  /*2850*/  LOP3.LUT R8, R12, R21, RZ, 0x3c, !PT ;  /* 0x000000150c087212 */ /* 0x000fc800078e3cff */
[----:B------:R-:W-:Y:S01]  /*2860*/  SHF.R.U32.HI R19, RZ, 0x2, R8 ;  /* 0x00000002ff137819 */ /* 0x000fe20000011608 */
[----:B------:R-:W-:-:S03]  /*2870*/  IMAD.SHL.U32 R2, R8, 0x10, RZ ;  /* 0x0000001008027824 */ /* 0x000fc600078e00ff */
[----:B------:R-:W-:Y:S02]  /*2880*/  LOP3.LUT R19, R19, R8, RZ, 0x3c, !PT ;  /* 0x0000000813137212 */ /* 0x000fe400078e3cff */
[----:B------:R-:W-:-:S04]  /*2890*/  LOP3.LUT R9, R13, R9, R2, 0x96, !PT ;  /* 0x000000090d097212 */ /* 0x000fc800078e9602 */
[----:B------:R-:W-:-:S04]  /*28a0*/  LOP3.LUT R2, R9, R8, RZ, 0x3c, !PT ;  /* 0x0000000809027212 */ /* 0x000fc800078e3cff */
[----:B------:R-:W-:Y:S01]  /*28b0*/  IADD3 R9, PT, PT, R3, 0x587c5, R2 ;  /* 0x000587c503097810 */ /* 0x000fe20007ffe002 */
[----:B------:R-:W-:-:S03]  /*28c0*/  IMAD.SHL.U32 R7, R2, 0x10, RZ ;  /* 0x0000001002077824 */ /* 0x000fc600078e00ff */
[----:B------:R-:W-:Y:S01]  /*28d0*/  I2FP.F32.U32 R12, R9 ;  /* 0x00000009000c7245 */ /* 0x000fe20000201000 */
[----:B------:R-:W-:-:S04]  /*28e0*/  IMAD.IADD R9, R8, 0x1, R3 ;  /* 0x0000000108097824 */ /* 0x000fc800078e0203 */
[----:B------:R-:W-:Y:S01]  /*28f0*/  FFMA R17, R12, R16, 1.1641532182693481445e-10 ;  /* 0x2f0000000c117423 */ /* 0x000fe20000000010 */
[----:B------:R-:W-:-:S03]  /*2900*/  I2FP.F32.U32 R9, R9 ;  /* 0x0000000900097245 */ /* 0x000fc60000201000 */
[----:B------:R-:W1:Y:S02]  /*2910*/  F2F.F64.F32 R12, R17 ;  /* 0x00000011000c7310 */ /* 0x000e640000201800 */
[----:B------:R-:W-:Y:S01]  /*2920*/  FFMA R16, R9, R16, 1.1641532182693481445e-10 ;  /* 0x2f00000009107423 */ /* 0x000fe20000000010 */
[----:B------:R-:W-:-:S05]  /*2930*/  IMAD.SHL.U32 R9, R14, 0x2, RZ ;  /* 0x000000020e097824 */ /* 0x000fca00078e00ff */
[----:B------:R-:W2:Y:S01]  /*2940*/  F2F.F64.F32 R22, R16 ;  /* 0x0000001000167310 */ /* 0x000ea20000201800 */
[----:B------:R-:W-:-:S04]  /*2950*/  LOP3.LUT R7, R14, R9, R7, 0x96, !PT ;  /* 0x000000090e077212 */ /* 0x000fc800078e9607 */
[----:B------:R-:W-:Y:S01]  /*2960*/  LOP3.LUT R20, R7, R2, RZ, 0x3c, !PT ;  /* 0x0000000207147212 */ /* 0x000fe200078e3cff */
[----:B-1----:R-:W-:-:S08]  /*2970*/  DMUL R12, R12, R12 ;  /* 0x0000000c0c0c7228 */ /* 0x002fd00000000000 */
[----:B--2---:R-:W-:Y:S01]  /*2980*/  DFMA R22, R22, R22, R12 ;  /* 0x000000161616722b */ /* 0x004fe2000000000c */
[----:B------:R-:W-:Y:S02]  /*2990*/  SHF.R.U32.HI R13, RZ, 0x2, R6 ;  /* 0x00000002ff0d7819 */ /* 0x000fe40000011606 */
[----:B------:R-:W-:-:S03]  /*29a0*/  SHF.R.U32.HI R12, RZ, 0x2, R21 ;  /* 0x00000002ff0c7819 */ /* 0x000fc60000011615 */
[----:B------:R-:W1:Y:S01]  /*29b0*/  MUFU.RSQ64H R15, R23 ;  /* 0x00000017000f7308 */ /* 0x000e620000001c00 */
[----:B------:R-:W-:Y:S01]  /*29c0*/  LOP3.LUT R13, R13, R6, RZ, 0x3c, !PT ;  /* 0x000000060d0d7212 */ /* 0x000fe200078e3cff */
[----:B------:R-:W-:Y:S01]  /*29d0*/  IMAD.SHL.U32 R6, R20, 0x10, RZ ;  /* 0x0000001014067824 */ /* 0x000fe200078e00ff */
[----:B------:R-:W-:Y:S01]  /*29e0*/  LOP3.LUT R21, R12, R21, RZ, 0x3c, !PT ;  /* 0x000000150c157212 */ /* 0x000fe200078e3cff */
[----:B------:R-:W-:Y:S02]  /*29f0*/  VIADD R14, R23, 0xfcb00000 ;  /* 0xfcb00000170e7836 */ /* 0x000fe40000000000 */
[----:B------:R-:W-:Y:S02]  /*2a00*/  IMAD.SHL.U32 R7, R13, 0x2, RZ ;  /* 0x000000020d077824 */ /* 0x000fe400078e00ff */
[----:B------:R-:W-:Y:S01]  /*2a10*/  IMAD.SHL.U32 R17, R21, 0x2, RZ ;  /* 0x0000000215117824 */ /* 0x000fe200078e00ff */
[----:B------:R-:W-:Y:S01]  /*2a20*/  ISETP.GE.U32.AND P0, PT, R14, 0x7ca00000, PT ;  /* 0x7ca000000e00780c */ /* 0x000fe20003f06070 */
[----:B------:R-:W-:Y:S01]  /*2a30*/  IMAD.MOV.U32 R12, RZ, RZ, 0x0 ;  /* 0x00000000ff0c7424 */ /* 0x000fe200078e00ff */
[----:B------:R-:W-:Y:S01]  /*2a40*/  LOP3.LUT R9, R13, R7, R6, 0x96, !PT ;  /* 0x000000070d097212 */ /* 0x000fe200078e9606 */
[----:B------:R-:W-:-:S03]  /*2a50*/  IMAD.MOV.U32 R13, RZ, RZ, 0x3fd80000 ;  /* 0x3fd80000ff0d7424 */ /* 0x000fc600078e00ff */
[----:B------:R-:W-:Y:S01]  /*2a60*/  LOP3.LUT R9, R9, R20, RZ, 0x3c, !PT ;  /* 0x0000001409097212 */ /* 0x000fe200078e3cff */
[----:B-1----:R-:W-:-:S04]  /*2a70*/  DMUL R6, R14, R14 ;  /* 0x0000000e0e067228 */ /* 0x002fc80000000000 */
[----:B------:R-:W-:-:S04]  /*2a80*/  IMAD.SHL.U32 R16, R9, 0x10, RZ ;  /* 0x0000001009107824 */ /* 0x000fc800078e00ff */
[----:B------:R-:W-:Y:S01]  /*2a90*/  DFMA R6, R22, -R6, 1 ;  /* 0x3ff000001606742b */ /* 0x000fe20000000806 */
[----:B------:R-:W-:Y:S02]  /*2aa0*/  LOP3.LUT R16, R21, R17, R16, 0x96, !PT ;  /* 0x0000001115107212 */ /* 0x000fe400078e9610 */
[----:B------:R-:W-:Y:S02]  /*2ab0*/  SHF.R.U32.HI R17, RZ, 0x2, R2 ;  /* 0x00000002ff117819 */ /* 0x000fe40000011602 */
[----:B------:R-:W-:Y:S01]  /*2ac0*/  LOP3.LUT R8, R16, R9, RZ, 0x3c, !PT ;  /* 0x0000000910087212 */ /* 0x000fe200078e3cff */
[----:B------:R-:W-:Y:S01]  /*2ad0*/  IMAD.SHL.U32 R16, R19, 0x2, RZ ;  /* 0x0000000213107824 */ /* 0x000fe200078e00ff */
[----:B------:R-:W-:Y:S01]  /*2ae0*/  LOP3.LUT R17, R17, R2, RZ, 0x3c, !PT ;  /* 0x0000000211117212 */ /* 0x000fe200078e3cff */
[----:B------:R-:W-:Y:S02]  /*2af0*/  DFMA R12, R6, R12, 0.5 ;  /* 0x3fe00000060c742b */ /* 0x000fe4000000000c */
[----:B------:R-:W-:Y:S01]  /*2b00*/  DMUL R24, R14, R6 ;  /* 0x000000060e187228 */ /* 0x000fe20000000000 */
[----:B------:R-:W-:-:S05]  /*2b10*/  IMAD.SHL.U32 R6, R8, 0x10, RZ ;  /* 0x0000001008067824 */ /* 0x000fca00078e00ff */
[----:B------:R-:W-:Y:S01]  /*2b20*/  LOP3.LUT R7, R19, R16, R6, 0x96, !PT ;  /* 0x0000001013077212 */ /* 0x000fe200078e9606 */
[----:B------:R-:W-:Y:S01]  /*2b30*/  IMAD.SHL.U32 R6, R17, 0x2, RZ ;  /* 0x0000000211067824 */ /* 0x000fe200078e00ff */
[----:B------:R-:W-:Y:S02]  /*2b40*/  DFMA R24, R12, R24, R14 ;  /* 0x000000180c18722b */ /* 0x000fe4000000000e */
[----:B------:R-:W-:Y:S02]  /*2b50*/  LOP3.LUT R7, R7, R8, RZ, 0x3c, !PT ;  /* 0x0000000807077212 */ /* 0x000fe400078e3cff */
[----:B------:R-:W-:-:S03]  /*2b60*/  SHF.R.U32.HI R13, RZ, 0x2, R20 ;  /* 0x00000002ff0d7819 */ /* 0x000fc60000011614 */
[----:B------:R-:W-:Y:S01]  /*2b70*/  IMAD.SHL.U32 R2, R7, 0x10, RZ ;  /* 0x0000001007027824 */ /* 0x000fe200078e00ff */
[----:B------:R-:W-:-:S04]  /*2b80*/  DMUL R26, R22, R24 ;  /* 0x00000018161a7228 */ /* 0x000fc80000000000 */
[----:B------:R-:W-:Y:S02]  /*2b90*/  LOP3.LUT R6, R17, R6, R2, 0x96, !PT ;  /* 0x0000000611067212 */ /* 0x000fe400078e9602 */
[----:B------:R-:W-:Y:S01]  /*2ba0*/  LOP3.LUT R2, R13, R20, RZ, 0x3c, !PT ;  /* 0x000000140d027212 */ /* 0x000fe200078e3cff */
[----:B------:R-:W-:Y:S01]  /*2bb0*/  VIADD R13, R25, 0xfff00000 ;  /* 0xfff00000190d7836 */ /* 0x000fe20000000000 */
[----:B------:R-:W-:Y:S01]  /*2bc0*/  LOP3.LUT R6, R6, R7, RZ, 0x3c, !PT ;  /* 0x0000000706067212 */ /* 0x000fe200078e3cff */
[----:B------:R-:W-:Y:S02]  /*2bd0*/  DFMA R18, R26, -R26, R22 ;  /* 0x8000001a1a12722b */ /* 0x000fe40000000016 */
[----:B------:R-:W-:Y:S02]  /*2be0*/  IMAD.SHL.U32 R12, R2, 0x2, RZ ;  /* 0x00000002020c7824 */ /* 0x000fe400078e00ff */
[----:B------:R-:W-:-:S05]  /*2bf0*/  IMAD.SHL.U32 R17, R6, 0x10, RZ ;  /* 0x0000001006117824 */ /* 0x000fca00078e00ff */
[----:B------:R-:W-:Y:S01]  /*2c00*/  LOP3.LUT R21, R2, R12, R17, 0x96, !PT ;  /* 0x0000000c02157212 */ /* 0x000fe200078e9611 */
[----:B------:R-:W-:-:S03]  /*2c10*/  IMAD.MOV.U32 R12, RZ, RZ, R24 ;  /* 0x000000ffff0c7224 */ /* 0x000fc600078e0018 */
[----:B------:R-:W-:-:S03]  /*2c20*/  LOP3.LUT R21, R21, R6, RZ, 0x3c, !PT ;  /* 0x0000000615157212 */ /* 0x000fc600078e3cff */
[----:B------:R-:W-:Y:S01]  /*2c30*/  DFMA R16, R18, R12, R26 ;  /* 0x0000000c1210722b */ /* 0x000fe2000000001a */
[----:B------:R-:W-:Y:S10]  /*2c40*/  @!P0 BRA `(.L_x_12) ;  /* 0x0000000000308947 */ /* 0x000ff40003800000 */
[----:B------:R-:W-:Y:S01]  /*2c50*/  IMAD.MOV.U32 R2, RZ, RZ, R24 ;  /* 0x000000ffff027224 */ /* 0x000fe200078e0018 */
[----:B------:R-:W-:Y:S01]  /*2c60*/  MOV R25, 0x2cf0 ;  /* 0x00002cf000197802 */ /* 0x000fe20000000f00 */
[----:B------:R-:W-:Y:S02]  /*2c70*/  IMAD.MOV.U32 R15, RZ, RZ, R18 ;  /* 0x000000ffff0f7224 */ /* 0x000fe400078e0012 */
[----:B------:R-:W-:Y:S02]  /*2c80*/  IMAD.MOV.U32 R24, RZ, RZ, R22 ;  /* 0x000000ffff187224 */ /* 0x000fe400078e0016 */
[----:B------:R-:W-:Y:S02]  /*2c90*/  IMAD.MOV.U32 R18, RZ, RZ, R19 ;  /* 0x000000ffff127224 */ /* 0x000fe400078e0013 */
[----:B------:R-:W-:Y:S02]  /*2ca0*/  IMAD.MOV.U32 R12, RZ, RZ, R14 ;  /* 0x000000ffff0c7224 */ /* 0x000fe400078e000e */
[----:B------:R-:W-:-:S02]  /*2cb0*/  IMAD.MOV.U32 R19, RZ, RZ, R26 ;  /* 0x000000ffff137224 */ /* 0x000fc400078e001a */
[----:B------:R-:W-:Y:S02]  /*2cc0*/  IMAD.MOV.U32 R22, RZ, RZ, R27 ;  /* 0x000000ffff167224 */ /* 0x000fe400078e001b */
[----:B------:R-:W-:-:S07]  /*2cd0*/  IMAD.MOV.U32 R14, RZ, RZ, R13 ;  /* 0x000000ffff0e7224 */ /* 0x000fce00078e000d */
[----:B0-----:R-:W-:Y:S05]  /*2ce0*/  CALL.REL.NOINC `($__internal_0_$__cuda_sm20_dsqrt_rn_f64_mediumpath_v1) ;  /* 0x0000000c00207944 */ /* 0x001fea0003c00000 */
[----:B------:R-:W-:Y:S02]  /*2cf0*/  IMAD.MOV.U32 R16, RZ, RZ, R26 ;  /* 0x000000ffff107224 */ /* 0x000fe400078e001a */
[----:B------:R-:W-:-:S07]  /*2d00*/  IMAD.MOV.U32 R17, RZ, RZ, R27 ;  /* 0x000000ffff117224 */ /* 0x000fce00078e001b */
.L_x_12:
[----:B------:R-:W-:Y:S05]  /*2d10*/  BSYNC.RECONVERGENT B0 ;  /* 0x0000000000007941 */ /* 0x000fea0003800200 */
.L_x_11:
[C---:B------:R-:W-:Y:S01]  /*2d20*/  IADD3 R2, PT, PT, R3.reuse, 0x10974f, R9 ;  /* 0x0010974f03027810 */ /* 0x040fe20007ffe009 */
[----:B------:R-:W-:Y:S01]  /*2d30*/  IMAD.MOV.U32 R13, RZ, RZ, 0x2f800000 ;  /* 0x2f800000ff0d7424 */ /* 0x000fe200078e00ff */
[----:B------:R-:W-:Y:S01]  /*2d40*/  IADD3 R20, PT, PT, R3, 0xb0f8a, R20 ;  /* 0x000b0f8a03147810 */ /* 0x000fe20007ffe014 */
[----:B------:R-:W-:Y:S01]  /*2d50*/  DSETP.GTU.AND P0, PT, R16, 1, PT ;  /* 0x3ff000001000742a */ /* 0x000fe20003f0c000 */
[----:B------:R-:W-:Y:S01]  /*2d60*/  I2FP.F32.U32 R2, R2 ;  /* 0x0000000200027245 */ /* 0x000fe20000201000 */
[----:B------:R-:W-:Y:S01]  /*2d70*/  BSSY.RECONVERGENT B0, `(.L_x_13) ;  /* 0x0000025000007945 */ /* 0x000fe20003800200 */
[----:B------:R-:W-:-:S03]  /*2d80*/  I2FP.F32.U32 R20, R20 ;  /* 0x0000001400147245 */ /* 0x000fc60000201000 */
[-C--:B------:R-:W-:Y:S02]  /*2d90*/  FFMA R2, R2, R13.reuse, 1.1641532182693481445e-10 ;  /* 0x2f00000002027423 */ /* 0x080fe4000000000d */
[----:B------:R-:W-:Y:S02]  /*2da0*/  FFMA R20, R20, R13, 1.1641532182693481445e-10 ;  /* 0x2f00000014147423 */ /* 0x000fe4000000000d */
[----:B------:R-:W1:Y:S08]  /*2db0*/  F2F.F64.F32 R22, R2 ;  /* 0x0000000200167310 */ /* 0x000e700000201800 */
[----:B------:R2:W3:Y:S01]  /*2dc0*/  F2F.F64.F32 R12, R20 ;  /* 0x00000014000c7310 */ /* 0x0004e20000201800 */
[----:B-1----:R-:W-:Y:S01]  /*2dd0*/  DMUL R22, R22, R22 ;  /* 0x0000001616167228 */ /* 0x002fe20000000000 */
[----:B--2---:R-:W-:-:S07]  /*2de0*/  SEL R20, RZ, 0x1, P0 ;  /* 0x00000001ff147807 */ /* 0x004fce0000000000 */
[----:B---3--:R-:W-:Y:S01]  /*2df0*/  DFMA R22, R12, R12, R22 ;  /* 0x0000000c0c16722b */ /* 0x008fe20000000016 */
[----:B------:R-:W-:Y:S02]  /*2e00*/  IMAD.MOV.U32 R12, RZ, RZ, 0x0 ;  /* 0x00000000ff0c7424 */ /* 0x000fe400078e00ff */
[----:B------:R-:W-:-:S03]  /*2e10*/  IMAD.MOV.U32 R13, RZ, RZ, 0x3fd80000 ;  /* 0x3fd80000ff0d7424 */ /* 0x000fc600078e00ff */
[----:B------:R-:W1:Y:S04]  /*2e20*/  MUFU.RSQ64H R15, R23 ;  /* 0x00000017000f7308 */ /* 0x000e680000001c00 */
[----:B------:R-:W-:-:S05]  /*2e30*/  VIADD R14, R23, 0xfcb00000 ;  /* 0xfcb00000170e7836 */ /* 0x000fca0000000000 */
[----:B------:R-:W-:Y:S01]  /*2e40*/  ISETP.GE.U32.AND P1, PT, R14, 0x7ca00000, PT ;  /* 0x7ca000000e00780c */ /* 0x000fe20003f26070 */
[----:B-1----:R-:W-:-:S08]  /*2e50*/  DMUL R18, R14, R14 ;  /* 0x0000000e0e127228 */ /* 0x002fd00000000000 */
[----:B------:R-:W-:-:S08]  /*2e60*/  DFMA R18, R22, -R18, 1 ;  /* 0x3ff000001612742b */ /* 0x000fd00000000812 */
[----:B------:R-:W-:Y:S02]  /*2e70*/  DFMA R12, R18, R12, 0.5 ;  /* 0x3fe00000120c742b */ /* 0x000fe4000000000c */
[----:B------:R-:W-:-:S08]  /*2e80*/  DMUL R24, R14, R18 ;  /* 0x000000120e187228 */ /* 0x000fd00000000000 */
[----:B------:R-:W-:-:S08]  /*2e90*/  DFMA R24, R12, R24, R14 ;  /* 0x000000180c18722b */ /* 0x000fd0000000000e */
[----:B------:R-:W-:Y:S02]  /*2ea0*/  DMUL R26, R22, R24 ;  /* 0x00000018161a7228 */ /* 0x000fe40000000000 */
[----:B------:R-:W-:Y:S02]  /*2eb0*/  VIADD R13, R25, 0xfff00000 ;  /* 0xfff00000190d7836 */ /* 0x000fe40000000000 */
[----:B------:R-:W-:-:S04]  /*2ec0*/  IMAD.MOV.U32 R12, RZ, RZ, R24 ;  /* 0x000000ffff0c7224 */ /* 0x000fc800078e0018 */
[----:B------:R-:W-:-:S08]  /*2ed0*/  DFMA R18, R26, -R26, R22 ;  /* 0x8000001a1a12722b */ /* 0x000fd00000000016 */
        /* <DEDUP_REMOVED lines=14> */
.L_x_14:
[----:B------:R-:W-:Y:S05]  /*2fc0*/  BSYNC.RECONVERGENT B0 ;  /* 0x0000000000007941 */ /* 0x000fea0003800200 */
.L_x_13:
[C---:B------:R-:W-:Y:S01]  /*2fd0*/  IADD3 R2, PT, PT, R3.reuse, 0x1ba6d9, R7 ;  /* 0x001ba6d903027810 */ /* 0x040fe20007ffe007 */
[----:B------:R-:W-:Y:S01]  /*2fe0*/  IMAD.MOV.U32 R13, RZ, RZ, 0x2f800000 ;  /* 0x2f800000ff0d7424 */ /* 0x000fe200078e00ff */
[----:B------:R-:W-:Y:S01]  /*2ff0*/  DSETP.GTU.AND P1, PT, R28, 1, PT ;  /* 0x3ff000001c00742a */ /* 0x000fe20003f2c000 */
[----:B------:R-:W-:Y:S01]  /*3000*/  BSSY.RECONVERGENT B0, `(.L_x_15) ;  /* 0x0000028000007945 */ /* 0x000fe20003800200 */
[----:B------:R-:W-:Y:S02]  /*3010*/  I2FP.F32.U32 R12, R2 ;  /* 0x00000002000c7245 */ /* 0x000fe40000201000 */
[----:B------:R-:W-:Y:S02]  /*3020*/  IADD3 R2, PT, PT, R3, 0x161f14, R8 ;  /* 0x00161f1403027810 */ /* 0x000fe40007ffe008 */
[----:B------:R-:W-:Y:S01]  /*3030*/  DSETP.LE.OR P0, PT, R16, 1, !P1 ;  /* 0x3ff000001000742a */ /* 0x000fe20004f03400 */
[----:B------:R-:W-:Y:S01]  /*3040*/  FFMA R24, R12, R13, 1.1641532182693481445e-10 ;  /* 0x2f0000000c187423 */ /* 0x000fe2000000000d */
[----:B------:R-:W-:-:S03]  /*3050*/  I2FP.F32.U32 R2, R2 ;  /* 0x0000000200027245 */ /* 0x000fc60000201000 */
[----:B------:R-:W1:Y:S02]  /*3060*/  F2F.F64.F32 R22, R24 ;  /* 0x0000001800167310 */ /* 0x000e640000201800 */
[----:B------:R-:W-:-:S06]  /*3070*/  FFMA R2, R2, R13, 1.1641532182693481445e-10 ;  /* 0x2f00000002027423 */ /* 0x000fcc000000000d */
[----:B------:R2:W3:Y:S01]  /*3080*/  F2F.F64.F32 R12, R2 ;  /* 0x00000002000c7310 */ /* 0x0004e20000201800 */
[----:B-1----:R-:W-:Y:S01]  /*3090*/  DMUL R22, R22, R22 ;  /* 0x0000001616167228 */ /* 0x002fe20000000000 */
[----:B--2---:R-:W-:-:S04]  /*30a0*/  SEL R2, RZ, 0x1, P1 ;  /* 0x00000001ff027807 */ /* 0x004fc80000800000 */
[----:B------:R-:W-:-:S03]  /*30b0*/  IADD3 R5, P2, P3, R2, R5, R20 ;  /* 0x0000000502057210 */ /* 0x000fc60007b5e014 */
[----:B---3--:R-:W-:Y:S01]  /*30c0*/  DFMA R22, R12, R12, R22 ;  /* 0x0000000c0c16722b */ /* 0x008fe20000000016 */
[----:B------:R-:W-:Y:S01]  /*30d0*/  IADD3.X R4, PT, PT, RZ, R4, RZ, P2, P3 ;  /* 0x00000004ff047210 */ /* 0x000fe200017e64ff */
[----:B------:R-:W-:Y:S02]  /*30e0*/  IMAD.MOV.U32 R12, RZ, RZ, 0x0 ;  /* 0x00000000ff0c7424 */ /* 0x000fe400078e00ff */
[----:B------:R-:W-:Y:S02]  /*30f0*/  IMAD.MOV.U32 R13, RZ, RZ, 0x3fd80000 ;  /* 0x3fd80000ff0d7424 */ /* 0x000fe400078e00ff */
        /* <DEDUP_REMOVED lines=24> */
.L_x_16:
[----:B------:R-:W-:Y:S05]  /*3280*/  BSYNC.RECONVERGENT B0 ;  /* 0x0000000000007941 */ /* 0x000fea0003800200 */
.L_x_15:
[C---:B------:R-:W-:Y:S01]  /*3290*/  IADD3 R2, PT, PT, R3.reuse, 0x26b663, R21 ;  /* 0x0026b66303027810 */ /* 0x040fe20007ffe015 */
[----:B------:R-:W-:Y:S01]  /*32a0*/  IMAD.MOV.U32 R15, RZ, RZ, 0x2f800000 ;  /* 0x2f800000ff0f7424 */ /* 0x000fe200078e00ff */
[C---:B------:R-:W-:Y:S01]  /*32b0*/  DSETP.GTU.AND P1, PT, R26.reuse, 1, PT ;  /* 0x3ff000001a00742a */ /* 0x040fe20003f2c000 */
[----:B------:R-:W-:Y:S01]  /*32c0*/  BSSY.RECONVERGENT B0, `(.L_x_17) ;  /* 0x0000026000007945 */ /* 0x000fe20003800200 */
[----:B------:R-:W-:Y:S01]  /*32d0*/  I2FP.F32.U32 R12, R2 ;  /* 0x00000002000c7245 */ /* 0x000fe20000201000 */
[----:B------:R-:W-:Y:S01]  /*32e0*/  DSETP.LE.OR P0, PT, R26, 1, P0 ;  /* 0x3ff000001a00742a */ /* 0x000fe20000703400 */
[----:B------:R-:W-:-:S03]  /*32f0*/  IADD3 R2, PT, PT, R3, 0x212e9e, R6 ;  /* 0x00212e9e03027810 */ /* 0x000fc60007ffe006 */
[----:B------:R-:W-:Y:S01]  /*3300*/  FFMA R18, R12, R15, 1.1641532182693481445e-10 ;  /* 0x2f0000000c127423 */ /* 0x000fe2000000000f */
[----:B------:R-:W-:-:S03]  /*3310*/  I2FP.F32.U32 R2, R2 ;  /* 0x0000000200027245 */ /* 0x000fc60000201000 */
[----:B------:R-:W1:Y:S02]  /*3320*/  F2F.F64.F32 R12, R18 ;  /* 0x00000012000c7310 */ /* 0x000e640000201800 */
[----:B------:R-:W-:-:S06]  /*3330*/  FFMA R2, R2, R15, 1.1641532182693481445e-10 ;  /* 0x2f00000002027423 */ /* 0x000fcc000000000f */
[----:B------:R-:W2:Y:S01]  /*3340*/  F2F.F64.F32 R22, R2 ;  /* 0x0000000200167310 */ /* 0x000ea20000201800 */
[----:B-1----:R-:W-:-:S08]  /*3350*/  DMUL R12, R12, R12 ;  /* 0x0000000c0c0c7228 */ /* 0x002fd00000000000 */
[----:B--2---:R-:W-:Y:S01]  /*3360*/  DFMA R22, R22, R22, R12 ;  /* 0x000000161616722b */ /* 0x004fe2000000000c */
        /* <DEDUP_REMOVED lines=8> */
[----:B------:R-:W-:Y:S01]  /*33f0*/  DMUL R24, R14, R16 ;  /* 0x000000100e187228 */ /* 0x000fe20000000000 */
[----:B------:R-:W-:-:S07]  /*3400*/  SEL R16, RZ, 0x1, P1 ;  /* 0x00000001ff107807 */ /* 0x000fce0000800000 */
        /* <DEDUP_REMOVED lines=17> */
.L_x_18:
[----:B------:R-:W-:Y:S05]  /*3520*/  BSYNC.RECONVERGENT B0 ;  /* 0x0000000000007941 */ /* 0x000fea0003800200 */
.L_x_17:
[C---:B------:R-:W-:Y:S01]  /*3530*/  DSETP.GTU.AND P1, PT, R26.reuse, 1, PT ;  /* 0x3ff000001a00742a */ /* 0x040fe20003f2c000 */
[----:B------:R-:W-:Y:S01]  /*3540*/  VIADD R3, R3, 0x2c3e28 ;  /* 0x002c3e2803037836 */ /* 0x000fe20000000000 */
[----:B------:R-:W-:-:S04]  /*3550*/  DSETP.LE.OR P0, PT, R26, 1, P0 ;  /* 0x3ff000001a00742a */ /* 0x000fc80000703400 */
[----:B------:R-:W-:-:S04]  /*3560*/  SEL R2, RZ, 0x1, P1 ;  /* 0x00000001ff027807 */ /* 0x000fc80000800000 */
[----:B------:R-:W-:-:S04]  /*3570*/  IADD3 R5, P1, P2, R2, R5, R16 ;  /* 0x0000000502057210 */ /* 0x000fc80007a3e010 */
[----:B------:R-:W-:Y:S02]  /*3580*/  IADD3.X R4, PT, PT, RZ, R4, RZ, P1, P2 ;  /* 0x00000004ff047210 */ /* 0x000fe40000fe44ff */
[----:B------:R-:W-:-:S03]  /*3590*/  @P0 IMAD.MOV.U32 R12, RZ, RZ, R5 ;  /* 0x000000ffff0c0224 */ /* 0x000fc600078e0005 */
[----:B------:R-:W-:-:S05]  /*35a0*/  @P0 IMAD.MOV.U32 R13, RZ, RZ, R4 ;  /* 0x000000ffff0d0224 */ /* 0x000fca00078e0004 */
[----:B------:R1:W-:Y:S01]  /*35b0*/  @P0 STS.64 [R10], R12 ;  /* 0x0000000c0a000388 */ /* 0x0003e20000000a00 */
[----:B------:R-:W-:Y:S05]  /*35c0*/  BRA.U UP0, `(.L_x_19) ;  /* 0xfffffff100607547 */ /* 0x000fea000b83ffff */
[----:B------:R-:W-:Y:S01]  /*35d0*/  BAR.SYNC.DEFER_BLOCKING 0x0 ;  /* 0x0000000000007b1d */ /* 0x000fe20000010000 */
[----:B------:R-:W-:-:S13]  /*35e0*/  ISETP.NE.AND P0, PT, R11, RZ, PT ;  /* 0x000000ff0b00720c */ /* 0x000fda0003f05270 */
[----:B------:R-:W-:Y:S05]  /*35f0*/  @P0 EXIT ;  /* 0x000000000000094d */ /* 0x000fea0003800000 */
[----:B------:R-:W2:Y:S01]  /*3600*/  S2UR UR5, SR_CgaCtaId ;  /* 0x00000000000579c3 */ /* 0x000ea20000008800 */
[----:B------:R-:W-:Y:S02]  /*3610*/  UMOV UR4, 0x400 ;  /* 0x0000040000047882 */ /* 0x000fe40000000000 */
[----:B--2---:R-:W-:-:S09]  /*3620*/  ULEA UR4, UR5, UR4, 0x18 ;  /* 0x0000000405047291 */ /* 0x004fd2000f8ec0ff */
[----:B-1----:R-:W-:Y:S04]  /*3630*/  LDS.128 R12, [UR4] ;  /* 0x00000004ff0c7984 */ /* 0x002fe80008000c00 */
[----:B------:R-:W1:Y:S04]  /*3640*/  LDS.128 R16, [UR4+0x10] ;  /* 0x00001004ff107984 */ /* 0x000e680008000c00 */
[----:B------:R-:W2:Y:S04]  /*3650*/  LDS.128 R20, [UR4+0x20] ;  /* 0x00002004ff147984 */ /* 0x000ea80008000c00 */
[----:B------:R-:W3:Y:S04]  /*3660*/  LDS.128 R4, [UR4+0x30] ;  /* 0x00003004ff047984 */ /* 0x000ee80008000c00 */
[----:B------:R-:W4:Y:S04]  /*3670*/  LDS.128 R24, [UR4+0x40] ;  /* 0x00004004ff187984 */ /* 0x000f280008000c00 */
[----:B0-----:R-:W0:Y:S01]  /*3680*/  LDS.128 R8, [UR4+0x50] ;  /* 0x00005004ff087984 */ /* 0x001e220008000c00 */
[----:B-1----:R-:W-:-:S04]  /*3690*/  IADD3 R3, P0, P1, R16, R12, R14 ;  /* 0x0000000c10037210 */ /* 0x002fc8000791e00e */
[----:B------:R-:W-:Y:S02]  /*36a0*/  IADD3.X R17, PT, PT, R17, R13, R15, P0, P1 ;  /* 0x0000000d11117210 */ /* 0x000fe400007e240f */
[----:B--2---:R-:W-:Y:S01]  /*36b0*/  IADD3 R3, P0, P1, R20, R3, R18 ;  /* 0x0000000314037210 */ /* 0x004fe2000791e012 */
[----:B------:R-:W1:Y:S03]  /*36c0*/  LDS.128 R12, [UR4+0x60] ;  /* 0x00006004ff0c7984 */ /* 0x000e660008000c00 */
[----:B------:R-:W-:Y:S02]  /*36d0*/  IADD3.X R21, PT, PT, R21, R17, R19, P0, P1 ;  /* 0x0000001115157210 */ /* 0x000fe400007e2413 */
[----:B---3--:R-:W-:Y:S01]  /*36e0*/  IADD3 R3, P0, P1, R4, R3, R22 ;  /* 0x0000000304037210 */ /* 0x008fe2000791e016 */
[----:B------:R-:W2:Y:S03]  /*36f0*/  LDS.128 R16, [UR4+0x70] ;  /* 0x00007004ff107984 */ /* 0x000ea60008000c00 */
[----:B------:R-:W-:-:S02]  /*3700*/  IADD3.X R5, PT, PT, R5, R21, R23, P0, P1 ;  /* 0x0000001505057210 */ /* 0x000fc400007e2417 */
[----:B----4-:R-:W-:Y:S01]  /*3710*/  IADD3 R3, P0, P1, R24, R3, R6 ;  /* 0x0000000318037210 */ /* 0x010fe2000791e006 */
[----:B------:R-:W3:Y:S03]  /*3720*/  LDS.128 R20, [UR4+0x80] ;  /* 0x00008004ff147984 */ /* 0x000ee60008000c00 */
[----:B------:R-:W-:Y:S02]  /*3730*/  IADD3.X R25, PT, PT, R25, R5, R7, P0, P1 ;  /* 0x0000000519197210 */ /* 0x000fe400007e2407 */
[----:B0-----:R-:W-:Y:S01]  /*3740*/  IADD3 R3, P0, P1, R8, R3, R26 ;  /* 0x0000000308037210 */ /* 0x001fe2000791e01a */
[----:B------:R-:W0:Y:S03]  /*3750*/  LDS.128 R4, [UR4+0x90] ;  /* 0x00009004ff047984 */ /* 0x000e260008000c00 */
[----:B------:R-:W-:-:S02]  /*3760*/  IADD3.X R9, PT, PT, R9, R25, R27, P0, P1 ;  /* 0x0000001909097210 */ /* 0x000fc400007e241b */
[----:B------:R-:W4:Y:S01]  /*3770*/  LDS.128 R24, [UR4+0xa0] ;  /* 0x0000a004ff187984 */ /* 0x000f220008000c00 */
        /* <DEDUP_REMOVED lines=8> */
[----:B0-----:R-:W-:Y:S01]  /*3800*/  IADD3 R3, P0, P1, R4, R3, R22 ;  /* 0x0000000304037210 */ /* 0x001fe2000791e016 */
[----:B------:R-:W0:Y:S03]  /*3810*/  LDS.128 R16, [UR4+0xd0] ;  /* 0x0000d004ff107984 */ /* 0x000e260008000c00 */
[----:B------:R-:W-:Y:S02]  /*3820*/  IADD3.X R5, PT, PT, R5, R21, R23, P0, P1 ;  /* 0x0000001505057210 */ /* 0x000fe400007e2417 */
[----:B----4-:R-:W-:Y:S01]  /*3830*/  IADD3 R3, P0, P1, R24, R3, R6 ;  /* 0x0000000318037210 */ /* 0x010fe2000791e006 */
[----:B------:R-:W3:Y:S03]  /*3840*/  LDS.128 R20, [UR4+0xe0] ;  /* 0x0000e004ff147984 */ /* 0x000ee60008000c00 */
[----:B------:R-:W-:-:S02]  /*3850*/  IADD3.X R25, PT, PT, R25, R5, R7, P0, P1 ;  /* 0x0000000519197210 */ /* 0x000fc400007e2407 */
[----:B------:R-:W4:Y:S01]  /*3860*/  LDS.128 R4, [UR4+0xf0] ;  /* 0x0000f004ff047984 */ /* 0x000f220008000c00 */
[----:B-1----:R-:W-:-:S04]  /*3870*/  IADD3 R3, P0, P1, R8, R3, R26 ;  /* 0x0000000308037210 */ /* 0x002fc8000791e01a */
[----:B------:R-:W-:Y:S02]  /*3880*/  IADD3.X R27, PT, PT, R9, R25, R27, P0, P1 ;  /* 0x00000019091b7210 */ /* 0x000fe400007e241b */
[----:B--2---:R-:W-:Y:S02]  /*3890*/  IADD3 R9, P0, P1, R12, R3, R10 ;  /* 0x000000030c097210 */ /* 0x004fe4000791e00a */
[----:B------:R-:W1:Y:S02]  /*38a0*/  LDC.64 R2, c[0x0][0x380] ;  /* 0x0000e000ff027b82 */ /* 0x000e640000000a00 */
[----:B------:R-:W-:Y:S02]  /*38b0*/  IADD3.X R11, PT, PT, R13, R27, R11, P0, P1 ;  /* 0x0000001b0d0b7210 */ /* 0x000fe400007e240b */
[----:B0-----:R-:W-:-:S04]  /*38c0*/  IADD3 R9, P0, P1, R16, R9, R14 ;  /* 0x0000000910097210 */ /* 0x001fc8000791e00e */
[----:B------:R-:W-:Y:S02]  /*38d0*/  IADD3.X R15, PT, PT, R17, R11, R15, P0, P1 ;  /* 0x0000000b110f7210 */ /* 0x000fe400007e240f */
[----:B---3--:R-:W-:-:S04]  /*38e0*/  IADD3 R9, P0, P1, R20, R9, R18 ;  /* 0x0000000914097210 */ /* 0x008fc8000791e012 */
[----:B------:R-:W-:Y:S02]  /*38f0*/  IADD3.X R19, PT, PT, R21, R15, R19, P0, P1 ;  /* 0x0000000f15137210 */ /* 0x000fe400007e2413 */
[----:B----4-:R-:W-:-:S04]  /*3900*/  IADD3 R9, P0, P1, R4, R9, R22 ;  /* 0x0000000904097210 */ /* 0x010fc8000791e016 */
[----:B------:R-:W-:Y:S02]  /*3910*/  IADD3.X R5, PT, PT, R5, R19, R23, P0, P1 ;  /* 0x0000001305057210 */ /* 0x000fe400007e2417 */
[----:B------:R-:W-:Y:S01]  /*3920*/  IADD3 R4, P0, PT, R9, R6, RZ ;  /* 0x0000000609047210 */ /* 0x000fe20007f1e0ff */
[----:B-1----:R-:W-:-:S04]  /*3930*/  IMAD.WIDE.U32 R2, R0, 0x8, R2 ;  /* 0x0000000800027825 */ /* 0x002fc800078e0002 */
[----:B------:R-:W-:-:S05]  /*3940*/  IMAD.X R5, R5, 0x1, R7, P0 ;  /* 0x0000000105057824 */ /* 0x000fca00000e0607 */
[----:B------:R-:W-:Y:S01]  /*3950*/  STG.E.64 desc[UR6][R2.64], R4 ;  /* 0x0000000402007986 */ /* 0x000fe2000c101b06 */
[----:B------:R-:W-:Y:S05]  /*3960*/  EXIT ;  /* 0x000000000000794d */ /* 0x000fea0003800000 */
        .weak           $__internal_0_$__cuda_sm20_dsqrt_rn_f64_mediumpath_v1
        .type           $__internal_0_$__cuda_sm20_dsqrt_rn_f64_mediumpath_v1,@function
        .size           $__internal_0_$__cuda_sm20_dsqrt_rn_f64_mediumpath_v1,(.L_x_25 - $__internal_0_$__cuda_sm20_dsqrt_rn_f64_mediumpath_v1)
$__internal_0_$__cuda_sm20_dsqrt_rn_f64_mediumpath_v1:
[----:B------:R-:W-:Y:S01]  /*3970*/  ISETP.GE.U32.AND P1, PT, R12, -0x3400000, PT ;  /* 0xfcc000000c00780c */ /* 0x000fe20003f26070 */
[----:B------:R-:W-:Y:S01]  /*3980*/  BSSY.RECONVERGENT B1, `(.L_x_20) ;  /* 0x000002b000017945 */ /* 0x000fe20003800200 */
[----:B------:R-:W-:Y:S02]  /*3990*/  IMAD.MOV.U32 R13, RZ, RZ, R23 ;  /* 0x000000ffff0d7224 */ /* 0x000fe400078e0017 */
[----:B------:R-:W-:Y:S02]  /*39a0*/  IMAD.MOV.U32 R26, RZ, RZ, R15 ;  /* 0x000000ffff1a7224 */ /* 0x000fe400078e000f */
[----:B------:R-:W-:Y:S02]  /*39b0*/  IMAD.MOV.U32 R15, RZ, RZ, R14 ;  /* 0x000000ffff0f7224 */ /* 0x000fe400078e000e */
[----:B------:R-:W-:Y:S02]  /*39c0*/  IMAD.MOV.U32 R23, RZ, RZ, R22 ;  /* 0x000000ffff177224 */ /* 0x000fe400078e0016 */
[----:B------:R-:W-:-:S02]  /*39d0*/  IMAD.MOV.U32 R12, RZ, RZ, R24 ;  /* 0x000000ffff0c7224 */ /* 0x000fc400078e0018 */
[----:B------:R-:W-:Y:S02]  /*39e0*/  IMAD.MOV.U32 R27, RZ, RZ, R18 ;  /* 0x000000ffff1b7224 */ /* 0x000fe400078e0012 */
[----:B------:R-:W-:Y:S02]  /*39f0*/  IMAD.MOV.U32 R14, RZ, RZ, R2 ;  /* 0x000000ffff0e7224 */ /* 0x000fe400078e0002 */
[----:B------:R-:W-:Y:S01]  /*3a00*/  IMAD.MOV.U32 R22, RZ, RZ, R19 ;  /* 0x000000ffff167224 */ /* 0x000fe200078e0013 */
[----:B------:R-:W-:Y:S06]  /*3a10*/  @!P1 BRA `(.L_x_21) ;  /* 0x0000000000209947 */ /* 0x000fec0003800000 */
[----:B------:R-:W-:-:S10]  /*3a20*/  DFMA.RM R22, R26, R14, R22 ;  /* 0x0000000e1a16722b */ /* 0x000fd40000004016 */
[----:B------:R-:W-:-:S05]  /*3a30*/  IADD3 R14, P1, PT, R22, 0x1, RZ ;  /* 0x00000001160e7810 */ /* 0x000fca0007f3e0ff */
[----:B------:R-:W-:-:S06]  /*3a40*/  IMAD.X R15, RZ, RZ, R23, P1 ;  /* 0x000000ffff0f7224 */ /* 0x000fcc00008e0617 */
[----:B------:R-:W-:-:S08]  /*3a50*/  DFMA.RP R12, -R22, R14, R12 ;  /* 0x0000000e160c722b */ /* 0x000fd0000000810c */
[----:B------:R-:W-:-:S06]  /*3a60*/  DSETP.GT.AND P1, PT, R12, RZ, PT ;  /* 0x000000ff0c00722a */ /* 0x000fcc0003f24000 */
[----:B------:R-:W-:Y:S02]  /*3a70*/  FSEL R14, R14, R22, P1 ;  /* 0x000000160e0e7208 */ /* 0x000fe40000800000 */
[----:B------:R-:W-:Y:S01]  /*3a80*/  FSEL R15, R15, R23, P1 ;  /* 0x000000170f0f7208 */ /* 0x000fe20000800000 */
[----:B------:R-:W-:Y:S06]  /*3a90*/  BRA `(.L_x_22) ;  /* 0x0000000000647947 */ /* 0x000fec0003800000 */
.L_x_21:
[----:B------:R-:W-:-:S14]  /*3aa0*/  DSETP.NE.AND P1, PT, R12, RZ, PT ;  /* 0x000000ff0c00722a */ /* 0x000fdc0003f25000 */
[----:B------:R-:W-:Y:S05]  /*3ab0*/  @!P1 BRA `(.L_x_23) ;  /* 0x0000000000589947 */ /* 0x000fea0003800000 */
[----:B------:R-:W-:-:S13]  /*3ac0*/  ISETP.GE.AND P1, PT, R13, RZ, PT ;  /* 0x000000ff0d00720c */ /* 0x000fda0003f26270 */
[----:B------:R-:W-:Y:S02]  /*3ad0*/  @!P1 IMAD.MOV.U32 R14, RZ, RZ, 0x0 ;  /* 0x00000000ff0e9424 */ /* 0x000fe400078e00ff */
[----:B------:R-:W-:Y:S01]  /*3ae0*/  @!P1 IMAD.MOV.U32 R15, RZ, RZ, -0x80000 ;  /* 0xfff80000ff0f9424 */ /* 0x000fe200078e00ff */
[----:B------:R-:W-:Y:S06]  /*3af0*/  @!P1 BRA `(.L_x_22) ;  /* 0x00000000004c9947 */ /* 0x000fec0003800000 */
[----:B------:R-:W-:-:S13]  /*3b00*/  ISETP.GT.AND P1, PT, R13, 0x7fefffff, PT ;  /* 0x7fefffff0d00780c */ /* 0x000fda0003f24270 */
[----:B------:R-:W-:Y:S05]  /*3b10*/  @P1 BRA `(.L_x_23) ;  /* 0x0000000000401947 */ /* 0x000fea0003800000 */
[----:B------:R-:W-:Y:S01]  /*3b20*/  DMUL R22, R12, 8.11296384146066816958e+31 ;  /* 0x469000000c167828 */ /* 0x000fe20000000000 */
[----:B------:R-:W-:Y:S02]  /*3b30*/  IMAD.MOV.U32 R18, RZ, RZ, RZ ;  /* 0x000000ffff127224 */ /* 0x000fe400078e00ff */
[----:B------:R-:W-:Y:S02]  /*3b40*/  IMAD.MOV.U32 R12, RZ, RZ, 0x0 ;  /* 0x00000000ff0c7424 */ /* 0x000fe400078e00ff */
[----:B------:R-:W-:Y:S01]  /*3b50*/  IMAD.MOV.U32 R13, RZ, RZ, 0x3fd80000 ;  /* 0x3fd80000ff0d7424 */ /* 0x000fe200078e00ff */
[----:B------:R-:W0:Y:S02]  /*3b60*/  MUFU.RSQ64H R19, R23 ;  /* 0x0000001700137308 */ /* 0x000e240000001c00 */
[----:B0-----:R-:W-:-:S08]  /*3b70*/  DMUL R14, R18, R18 ;  /* 0x00000012120e7228 */ /* 0x001fd00000000000 */
[----:B------:R-:W-:-:S08]  /*3b80*/  DFMA R14, R22, -R14, 1 ;  /* 0x3ff00000160e742b */ /* 0x000fd0000000080e */
[----:B------:R-:W-:Y:S02]  /*3b90*/  DFMA R12, R14, R12, 0.5 ;  /* 0x3fe000000e0c742b */ /* 0x000fe4000000000c */
[----:B------:R-:W-:-:S08]  /*3ba0*/  DMUL R14, R18, R14 ;  /* 0x0000000e120e7228 */ /* 0x000fd00000000000 */
[----:B------:R-:W-:-:S08]  /*3bb0*/  DFMA R14, R12, R14, R18 ;  /* 0x0000000e0c0e722b */ /* 0x000fd00000000012 */
[----:B------:R-:W-:Y:S02]  /*3bc0*/  DMUL R12, R22, R14 ;  /* 0x0000000e160c7228 */ /* 0x000fe40000000000 */
[----:B------:R-:W-:-:S06]  /*3bd0*/  VIADD R15, R15, 0xfff00000 ;  /* 0xfff000000f0f7836 */ /* 0x000fcc0000000000 */
[----:B------:R-:W-:-:S08]  /*3be0*/  DFMA R22, R12, -R12, R22 ;  /* 0x8000000c0c16722b */ /* 0x000fd00000000016 */
[----:B------:R-:W-:-:S10]  /*3bf0*/  DFMA R14, R14, R22, R12 ;  /* 0x000000160e0e722b */ /* 0x000fd4000000000c */
[----:B------:R-:W-:Y:S01]  /*3c00*/  VIADD R15, R15, 0xfcb00000 ;  /* 0xfcb000000f0f7836 */ /* 0x000fe20000000000 */
[----:B------:R-:W-:Y:S06]  /*3c10*/  BRA `(.L_x_22) ;  /* 0x0000000000047947 */ /* 0x000fec0003800000 */
.L_x_23:
[----:B------:R-:W-:-:S11]  /*3c20*/  DADD R14, R12, R12 ;  /* 0x000000000c0e7229 */ /* 0x000fd6000000000c */
.L_x_22:
[----:B------:R-:W-:Y:S05]  /*3c30*/  BSYNC.RECONVERGENT B1 ;  /* 0x0000000000017941 */ /* 0x000fea0003800200 */
.L_x_20:
[----:B------:R-:W-:Y:S02]  /*3c40*/  IMAD.MOV.U32 R12, RZ, RZ, R25 ;  /* 0x000000ffff0c7224 */ /* 0x000fe400078e0019 */
[----:B------:R-:W-:Y:S02]  /*3c50*/  IMAD.MOV.U32 R13, RZ, RZ, 0x0 ;  /* 0x00000000ff0d7424 */ /* 0x000fe400078e00ff */
[----:B------:R-:W-:Y:S02]  /*3c60*/  IMAD.MOV.U32 R26, RZ, RZ, R14 ;  /* 0x000000ffff1a7224 */ /* 0x000fe400078e000e */
[----:B------:R-:W-:Y:S01]  /*3c70*/  IMAD.MOV.U32 R27, RZ, RZ, R15 ;  /* 0x000000ffff1b7224 */ /* 0x000fe200078e000f */
[----:B------:R-:W-:Y:S06]  /*3c80*/  RET.REL.NODEC R12 `(_Z6kernelPy) ;  /* 0xffffffc00cdc7950 */ /* 0x000fec0003c3ffff */
.L_x_24:
[----:B------:R-:W-:-:S00]  /*3c90*/  BRA `(.L_x_24) ;  /* 0xfffffffc00fc7947 */ /* 0x000fc0000383ffff */
[----:B------:R-:W-:-:S00]  /*3ca0*/  NOP ;  /* 0x0000000000007918 */ /* 0x000fc00000000000 */
        /* <DEDUP_REMOVED lines=13> */
.L_x_25:


//--------------------- .nv.global.init           --------------------------
	.section	.nv.global.init,"aw",@progbits
	.align	4
.nv.global.init:
	.type		mrg32k3aM1SubSeq,@object
	.size		mrg32k3aM1SubSeq,(mrg32k3aM2SubSeq - mrg32k3aM1SubSeq)
mrg32k3aM1SubSeq:
        /*0000*/ 	.byte	0x0b, 0xcc, 0xee, 0x04, 0x73, 0x29, 0x8b, 0x6f, 0xf6, 0x53, 0x03, 0xf6, 0x23, 0xf6, 0xea, 0xda
        /* <DEDUP_REMOVED lines=125> */
	.type		mrg32k3aM2SubSeq,@object
	.size		mrg32k3aM2SubSeq,(mrg32k3aM1 - mrg32k3aM2SubSeq)
mrg32k3aM2SubSeq:
        /* <DEDUP_REMOVED lines=126> */
	.type		mrg32k3aM1,@object
	.size		mrg32k3aM1,(mrg32k3aM1Seq - mrg32k3aM1)
mrg32k3aM1:
        /* <DEDUP_REMOVED lines=144> */
	.type		mrg32k3aM1Seq,@object
	.size		mrg32k3aM1Seq,(mrg32k3aM2 - mrg32k3aM1Seq)
mrg32k3aM1Seq:
        /* <DEDUP_REMOVED lines=144> */
	.type		mrg32k3aM2,@object
	.size		mrg32k3aM2,(mrg32k3aM2Seq - mrg32k3aM2)
mrg32k3aM2:
        /* <DEDUP_REMOVED lines=144> */
	.type		mrg32k3aM2Seq,@object
	.size		mrg32k3aM2Seq,(precalc_xorwow_matrix - mrg32k3aM2Seq)
mrg32k3aM2Seq:
        /* <DEDUP_REMOVED lines=144> */
	.type		precalc_xorwow_matrix,@object
	.size		precalc_xorwow_matrix,(precalc_xorwow_offset_matrix - precalc_xorwow_matrix)
precalc_xorwow_matrix:
        /* <DEDUP_REMOVED lines=6400> */
	.type		precalc_xorwow_offset_matrix,@object
	.size		precalc_xorwow_offset_matrix,(.L_1 - precalc_xorwow_offset_matrix)
precalc_xorwow_offset_matrix:
        /* <DEDUP_REMOVED lines=6400> */
.L_1:


//--------------------- .nv.shared._Z6kernelPy    --------------------------
	.section	.nv.shared._Z6kernelPy,"aw",@nobits
	.sectionflags	@""
	.align	8
.nv.shared._Z6kernelPy:
	.zero		1280


//--------------------- .nv.shared.reserved.0     --------------------------
	.section	.nv.shared.reserved.0,"aw",@nobits
	.weak		__nv_reservedSMEM_offset_0_alias
	.size		__nv_reservedSMEM_offset_0_alias, 0, 64
	.other		__nv_reservedSMEM_offset_0_alias,@"STO_CUDA_RESERVED_SHARED STV_DEFAULT"
__nv_reservedSMEM_offset_0_alias:
	.zero		0
	.zero		64


//--------------------- .nv.constant0._Z6kernelPy --------------------------
	.section	.nv.constant0._Z6kernelPy,"a",@progbits
	.sectionflags	@""
	.align	4
.nv.constant0._Z6kernelPy:
	.zero		904


//--------------------- SYMBOLS --------------------------

	.type		.nv.reservedSmem.offset0,@object
	.size		.nv.reservedSmem.offset0,0x4
	.type		.nv.reservedSmem.cap,@object
	.size		.nv.reservedSmem.cap,0x4
